def matmul_kernel(
    a_ptr,
    b_ptr,
    c_ptr,
    M,
    N,
    K,
    stride_am,
    stride_ak,
    stride_bk,
    stride_bn,
    stride_cm,
    stride_cn,
    BLOCK_M: tl.constexpr,
    BLOCK_N: tl.constexpr,
    BLOCK_K: tl.constexpr,
    GROUP_M: tl.constexpr,
):
    pid = tl.program_id(axis=0)
    num_pid_m = tl.cdiv(M, BLOCK_M)
    num_pid_n = tl.cdiv(N, BLOCK_N)
    num_pid_in_group = GROUP_M * num_pid_n
    group_id = pid // num_pid_in_group
    first_pid_m = group_id * GROUP_M
    group_size_m = min(num_pid_m - first_pid_m, GROUP_M)
    pid_m = first_pid_m + ((pid % num_pid_in_group) % group_size_m)
    pid_n = (pid % num_pid_in_group) // group_size_m

    offs_am = (pid_m * BLOCK_M + tl.arange(0, BLOCK_M)) % M
    offs_bn = (pid_n * BLOCK_N + tl.arange(0, BLOCK_N)) % N
    offs_k = tl.arange(0, BLOCK_K)
    a_ptrs = a_ptr + offs_am[:, None] * stride_am + offs_k[None, :] * stride_ak
    b_ptrs = b_ptr + offs_k[:, None] * stride_bk + offs_bn[None, :] * stride_bn

    acc = tl.zeros((BLOCK_M, BLOCK_N), dtype=tl.float32)
    for kk in range(0, tl.cdiv(K, BLOCK_K)):
        a = tl.load(a_ptrs, mask=offs_k[None, :] < K - kk * BLOCK_K, other=0.0)
        b = tl.load(b_ptrs, mask=offs_k[:, None] < K - kk * BLOCK_K, other=0.0)
        acc = tl.dot(a, b, acc)
        a_ptrs += BLOCK_K * stride_ak
        b_ptrs += BLOCK_K * stride_bk

    c = acc.to(c_ptr.dtype.element_ty)
    offs_cm = pid_m * BLOCK_M + tl.arange(0, BLOCK_M)
    offs_cn = pid_n * BLOCK_N + tl.arange(0, BLOCK_N)
    c_ptrs = c_ptr + offs_cm[:, None] * stride_cm + offs_cn[None, :] * stride_cn
    mask = (offs_cm[:, None] < M) & (offs_cn[None, :] < N)
    tl.store(c_ptrs, c, mask=mask)

# config = {"BLOCK_K": 128, "BLOCK_M": 32, "BLOCK_N": 32, "GROUP_M": 8, "arch": "sm_80", "dtype": "fp16", "num_ctas": 1, "num_stages": 3, "num_warps": 4}
# arch = sm_80


// ===== COMPILED SASS (sm_80) =====

	.target	sm_80

	.elftype	@"ET_EXEC"


//--------------------- .note.nv.tkinfo           --------------------------
	.section	.note.nv.tkinfo,"",@"SHT_NOTE"
	.sectionflags	@"SHF_NOTE_NV_TKINFO"
	.tkinfo
        /*0018*/ 	.word	0x00000002
        /*0030*/ 	.string	""
        /*0030*/ 	.string	"ptxas"
        /*0030*/ 	.string	"Cuda compilation tools, release 13.0, V13.0.88"
        /*0030*/ 	.string	"Build cuda_13.0.r13.0/compiler.36424714_0"
        /*0030*/ 	.string	"-v  -suppress-debug-info  -lineinfo  -arch sm_80 "



//--------------------- .note.nv.cuinfo           --------------------------
	.section	.note.nv.cuinfo,"",@"SHT_NOTE"
	.sectionflags	@"SHF_NOTE_NV_CUINFO"
        /*0018*/ 	.short	0x0002
        /*001a*/ 	.short	0x0050
        /*001c*/ 	.short	0x0082
	.zero		2


//--------------------- .nv.info                  --------------------------
	.section	.nv.info,"",@"SHT_CUDA_INFO"
	.align	4


	//----- nvinfo : EIATTR_REGCOUNT
	.align		4
        /*0000*/ 	.byte	0x04, 0x2f
        /*0002*/ 	.short	(.L_1 - .L_0)
	.align		4
.L_0:
        /*0004*/ 	.word	index@(matmul_kernel)
        /*0008*/ 	.word	0x000000f2


	//----- nvinfo : EIATTR_FRAME_SIZE
	.align		4
.L_1:
        /*000c*/ 	.byte	0x04, 0x11
        /*000e*/ 	.short	(.L_3 - .L_2)
	.align		4
.L_2:
        /*0010*/ 	.word	index@(matmul_kernel)
        /*0014*/ 	.word	0x00000000


	//----- nvinfo : EIATTR_MIN_STACK_SIZE
	.align		4
.L_3:
        /*0018*/ 	.byte	0x04, 0x12
        /*001a*/ 	.short	(.L_5 - .L_4)
	.align		4
.L_4:
        /*001c*/ 	.word	index@(matmul_kernel)
        /*0020*/ 	.word	0x00000000
.L_5:


//--------------------- .nv.info.matmul_kernel    --------------------------
	.section	.nv.info.matmul_kernel,"",@"SHT_CUDA_INFO"
	.sectionflags	@""
	.align	4


	//----- nvinfo : EIATTR_CUDA_API_VERSION
	.align		4
        /*0000*/ 	.byte	0x04, 0x37
        /*0002*/ 	.short	(.L_7 - .L_6)
.L_6:
        /*0004*/ 	.word	0x00000082


	//----- nvinfo : EIATTR_SW2861232_WAR
	.align		4
.L_7:
        /*0008*/ 	.byte	0x01, 0x35
	.zero		2


	//----- nvinfo : EIATTR_PARAM_CBANK
	.align		4
        /*000c*/ 	.byte	0x04, 0x0a
        /*000e*/ 	.short	(.L_9 - .L_8)
	.align		4
.L_8:
        /*0010*/ 	.word	index@(.nv.constant0.matmul_kernel)
        /*0014*/ 	.short	0x0160
        /*0016*/ 	.short	0x0050


	//----- nvinfo : EIATTR_CBANK_PARAM_SIZE
	.align		4
.L_9:
        /*0018*/ 	.byte	0x03, 0x19
        /*001a*/ 	.short	0x0050


	//----- nvinfo : EIATTR_KPARAM_INFO
	.align		4
        /*001c*/ 	.byte	0x04, 0x17
        /*001e*/ 	.short	(.L_11 - .L_10)
.L_10:
        /*0020*/ 	.word	0x00000000
        /*0024*/ 	.short	0x000d
        /*0026*/ 	.short	0x0048
        /*0028*/ 	.byte	0x00, 0xf4, 0x21, 0x00


	//----- nvinfo : EIATTR_KPARAM_INFO
	.align		4
.L_11:
        /*002c*/ 	.byte	0x04, 0x17
        /*002e*/ 	.short	(.L_13 - .L_12)
.L_12:
        /*0030*/ 	.word	0x00000000
        /*0034*/ 	.short	0x000c
        /*0036*/ 	.short	0x0040
        /*0038*/ 	.byte	0x00, 0xf4, 0x21, 0x00


	//----- nvinfo : EIATTR_KPARAM_INFO
	.align		4
.L_13:
        /*003c*/ 	.byte	0x04, 0x17
        /*003e*/ 	.short	(.L_15 - .L_14)
.L_14:
        /*0040*/ 	.word	0x00000000
        /*0044*/ 	.short	0x000b
        /*0046*/ 	.short	0x0038
        /*0048*/ 	.byte	0x00, 0xf0, 0x11, 0x00


	//----- nvinfo : EIATTR_KPARAM_INFO
	.align		4
.L_15:
        /*004c*/ 	.byte	0x04, 0x17
        /*004e*/ 	.short	(.L_17 - .L_16)
.L_16:
        /*0050*/ 	.word	0x00000000
        /*0054*/ 	.short	0x000a
        /*0056*/ 	.short	0x0034
        /*0058*/ 	.byte	0x00, 0xf0, 0x11, 0x00


	//----- nvinfo : EIATTR_KPARAM_INFO
	.align		4
.L_17:
        /*005c*/ 	.byte	0x04, 0x17
        /*005e*/ 	.short	(.L_19 - .L_18)
.L_18:
        /*0060*/ 	.word	0x00000000
        /*0064*/ 	.short	0x0009
        /*0066*/ 	.short	0x0030
        /*0068*/ 	.byte	0x00, 0xf0, 0x11, 0x00


	//----- nvinfo : EIATTR_KPARAM_INFO
	.align		4
.L_19:
        /*006c*/ 	.byte	0x04, 0x17
        /*006e*/ 	.short	(.L_21 - .L_20)
.L_20:
        /*0070*/ 	.word	0x00000000
        /*0074*/ 	.short	0x0008
        /*0076*/ 	.short	0x002c
        /*0078*/ 	.byte	0x00, 0xf0, 0x11, 0x00


	//----- nvinfo : EIATTR_KPARAM_INFO
	.align		4
.L_21:
        /*007c*/ 	.byte	0x04, 0x17
        /*007e*/ 	.short	(.L_23 - .L_22)
.L_22:
        /*0080*/ 	.word	0x00000000
        /*0084*/ 	.short	0x0007
        /*0086*/ 	.short	0x0028
        /*0088*/ 	.byte	0x00, 0xf0, 0x11, 0x00


	//----- nvinfo : EIATTR_KPARAM_INFO
	.align		4
.L_23:
        /*008c*/ 	.byte	0x04, 0x17
        /*008e*/ 	.short	(.L_25 - .L_24)
.L_24:
        /*0090*/ 	.word	0x00000000
        /*0094*/ 	.short	0x0006
        /*0096*/ 	.short	0x0024
        /*0098*/ 	.byte	0x00, 0xf0, 0x11, 0x00


	//----- nvinfo : EIATTR_KPARAM_INFO
	.align		4
.L_25:
        /*009c*/ 	.byte	0x04, 0x17
        /*009e*/ 	.short	(.L_27 - .L_26)
.L_26:
        /*00a0*/ 	.word	0x00000000
        /*00a4*/ 	.short	0x0005
        /*00a6*/ 	.short	0x0020
        /*00a8*/ 	.byte	0x00, 0xf0, 0x11, 0x00


	//----- nvinfo : EIATTR_KPARAM_INFO
	.align		4
.L_27:
        /*00ac*/ 	.byte	0x04, 0x17
        /*00ae*/ 	.short	(.L_29 - .L_28)
.L_28:
        /*00b0*/ 	.word	0x00000000
        /*00b4*/ 	.short	0x0004
        /*00b6*/ 	.short	0x001c
        /*00b8*/ 	.byte	0x00, 0xf0, 0x11, 0x00


	//----- nvinfo : EIATTR_KPARAM_INFO
	.align		4
.L_29:
        /*00bc*/ 	.byte	0x04, 0x17
        /*00be*/ 	.short	(.L_31 - .L_30)
.L_30:
        /*00c0*/ 	.word	0x00000000
        /*00c4*/ 	.short	0x0003
        /*00c6*/ 	.short	0x0018
        /*00c8*/ 	.byte	0x00, 0xf0, 0x11, 0x00


	//----- nvinfo : EIATTR_KPARAM_INFO
	.align		4
.L_31:
        /*00cc*/ 	.byte	0x04, 0x17
        /*00ce*/ 	.short	(.L_33 - .L_32)
.L_32:
        /*00d0*/ 	.word	0x00000000
        /*00d4*/ 	.short	0x0002
        /*00d6*/ 	.short	0x0010
        /*00d8*/ 	.byte	0x00, 0xf4, 0x21, 0x00


	//----- nvinfo : EIATTR_KPARAM_INFO
	.align		4
.L_33:
        /*00dc*/ 	.byte	0x04, 0x17
        /*00de*/ 	.short	(.L_35 - .L_34)
.L_34:
        /*00e0*/ 	.word	0x00000000
        /*00e4*/ 	.short	0x0001
        /*00e6*/ 	.short	0x0008
        /*00e8*/ 	.byte	0x00, 0xf4, 0x21, 0x00


	//----- nvinfo : EIATTR_KPARAM_INFO
	.align		4
.L_35:
        /*00ec*/ 	.byte	0x04, 0x17
        /*00ee*/ 	.short	(.L_37 - .L_36)
.L_36:
        /*00f0*/ 	.word	0x00000000
        /*00f4*/ 	.short	0x0000
        /*00f6*/ 	.short	0x0000
        /*00f8*/ 	.byte	0x00, 0xf4, 0x21, 0x00


	//----- nvinfo : EIATTR_MAXREG_COUNT
	.align		4
.L_37:
        /*00fc*/ 	.byte	0x03, 0x1b
        /*00fe*/ 	.short	0x00ff


	//----- nvinfo : EIATTR_NUM_BARRIERS
	.align		4
        /*0100*/ 	.byte	0x02, 0x4c
        /*0102*/ 	.byte	0x01
	.zero		1


	//----- nvinfo : EIATTR_MERCURY_ISA_VERSION
	.align		4
        /*0104*/ 	.byte	0x03, 0x5f
        /*0106*/ 	.short	0x0000


	//----- nvinfo : EIATTR_EXIT_INSTR_OFFSETS
	.align		4
        /*0108*/ 	.byte	0x04, 0x1c
        /*010a*/ 	.short	(.L_39 - .L_38)


	//   ....[0]....
.L_38:
        /*010c*/ 	.word	0x000051b0


	//   ....[1]....
        /*0110*/ 	.word	0x000051e0


	//----- nvinfo : EIATTR_REQNTID
	.align		4
.L_39:
        /*0114*/ 	.byte	0x04, 0x10
        /*0116*/ 	.short	(.L_41 - .L_40)
.L_40:
        /*0118*/ 	.word	0x00000080
        /*011c*/ 	.word	0x00000001
        /*0120*/ 	.word	0x00000001
.L_41:


//--------------------- .nv.callgraph             --------------------------
	.section	.nv.callgraph,"",@"SHT_CUDA_CALLGRAPH"
	.align	4
	.sectionentsize	8
	.align		4
        /*0000*/ 	.word	0x00000000
	.align		4
        /*0004*/ 	.word	0xffffffff
	.align		4
        /*0008*/ 	.word	0x00000000
	.align		4
        /*000c*/ 	.word	0xfffffffe
	.align		4
        /*0010*/ 	.word	0x00000000
	.align		4
        /*0014*/ 	.word	0xfffffffd
	.align		4
        /*0018*/ 	.word	0x00000000
	.align		4
        /*001c*/ 	.word	0xfffffffc


//--------------------- .nv.rel.action            --------------------------
	.section	.nv.rel.action,"",@"SHT_CUDA_RELOCINFO"
	.align	8
	.sectionentsize	8
        /*0000*/ 	.byte	0x73, 0x00, 0x00, 0x00, 0x00, 0x00, 0x00, 0x00, 0x00, 0x00, 0x00, 0x11, 0x25, 0x00, 0x05, 0x36


//--------------------- .nv.constant0.matmul_kernel --------------------------
	.section	.nv.constant0.matmul_kernel,"a",@progbits
	.sectionflags	@""
	.align	4
.nv.constant0.matmul_kernel:
	.zero		432


//--------------------- .text.matmul_kernel       --------------------------
	.section	.text.matmul_kernel,"ax",@progbits
	.sectioninfo	@"SHI_REGISTERS=242"
	.align	128
        .global         matmul_kernel
        .type           matmul_kernel,@function
        .size           matmul_kernel,(.L_x_4 - matmul_kernel)
        .other          matmul_kernel,@"STO_CUDA_ENTRY STV_DEFAULT"
matmul_kernel:
.text.matmul_kernel:
[----:B------:R-:W-:Y:S02]  /*0000*/  IMAD.MOV.U32 R1, RZ, RZ, c[0x0][0x28] ;  /* 0x00000a00ff017624 */ /* 0x000fe400078e00ff */
[----:B------:R-:W-:Y:S01]  /*0010*/  IMAD.MOV.U32 R6, RZ, RZ, 0x1f ;  /* 0x0000001fff067424 */ /* 0x000fe200078e00ff */
[----:B------:R-:W0:Y:S01]  /*0020*/  S2R R5, SR_CTAID.X ;  /* 0x0000000000057919 */ /* 0x000e220000002500 */
[----:B------:R-:W-:-:S03]  /*0030*/  ULDC.64 UR6, c[0x0][0x118] ;  /* 0x0000460000067ab9 */ /* 0x000fc60000000a00 */
[----:B------:R-:W-:-:S04]  /*0040*/  IADD3 R0, R6, c[0x0][0x17c], RZ ;  /* 0x00005f0006007a10 */ /* 0x000fc80007ffe0ff */
[----:B------:R-:W-:-:S04]  /*0050*/  SHF.R.S32.HI R3, RZ, 0x1f, R0 ;  /* 0x0000001fff037819 */ /* 0x000fc80000011400 */
[----:B------:R-:W-:-:S04]  /*0060*/  LEA.HI R3, R3, R0, RZ, 0x5 ;  /* 0x0000000003037211 */ /* 0x000fc800078f28ff */
[----:B------:R-:W-:-:S05]  /*0070*/  SHF.R.S32.HI R3, RZ, 0x5, R3 ;  /* 0x00000005ff037819 */ /* 0x000fca0000011403 */
[----:B------:R-:W-:Y:S01]  /*0080*/  IMAD.SHL.U32 R4, R3, 0x8, RZ ;  /* 0x0000000803047824 */ /* 0x000fe200078e00ff */
[----:B0-----:R-:W-:-:S04]  /*0090*/  IABS R10, R5 ;  /* 0x00000005000a7213 */ /* 0x001fc80000000000 */
[-C--:B------:R-:W-:Y:S02]  /*00a0*/  IABS R7, R4.reuse ;  /* 0x0000000400077213 */ /* 0x080fe40000000000 */
[----:B------:R-:W-:Y:S02]  /*00b0*/  IABS R11, R4 ;  /* 0x00000004000b7213 */ /* 0x000fe40000000000 */
[----:B------:R-:W0:Y:S08]  /*00c0*/  I2F.RP R0, R7 ;  /* 0x0000000700007306 */ /* 0x000e300000209400 */
[----:B0-----:R-:W0:Y:S02]  /*00d0*/  MUFU.RCP R0, R0 ;  /* 0x0000000000007308 */ /* 0x001e240000001000 */
[----:B0-----:R-:W-:Y:S01]  /*00e0*/  IADD3 R2, R0, 0xffffffe, RZ ;  /* 0x0ffffffe00027810 */ /* 0x001fe20007ffe0ff */
[----:B------:R-:W-:-:S05]  /*00f0*/  IMAD.MOV R0, RZ, RZ, -R11 ;  /* 0x000000ffff007224 */ /* 0x000fca00078e0a0b */
[----:B------:R0:W1:Y:S02]  /*0100*/  F2I.FTZ.U32.TRUNC.NTZ R3, R2 ;  /* 0x0000000200037305 */ /* 0x000064000021f000 */
[----:B0-----:R-:W-:Y:S02]  /*0110*/  IMAD.MOV.U32 R2, RZ, RZ, RZ ;  /* 0x000000ffff027224 */ /* 0x001fe400078e00ff */
[----:B-1----:R-:W-:-:S04]  /*0120*/  IMAD.MOV R8, RZ, RZ, -R3 ;  /* 0x000000ffff087224 */ /* 0x002fc800078e0a03 */
[----:B------:R-:W-:Y:S02]  /*0130*/  IMAD R9, R8, R7, RZ ;  /* 0x0000000708097224 */ /* 0x000fe400078e02ff */
[----:B------:R-:W-:Y:S02]  /*0140*/  IMAD.MOV.U32 R8, RZ, RZ, R10 ;  /* 0x000000ffff087224 */ /* 0x000fe400078e000a */
[----:B------:R-:W-:-:S04]  /*0150*/  IMAD.HI.U32 R3, R3, R9, R2 ;  /* 0x0000000903037227 */ /* 0x000fc800078e0002 */
[----:B------:R-:W-:Y:S02]  /*0160*/  IMAD.MOV.U32 R10, RZ, RZ, c[0x0][0x180] ;  /* 0x00006000ff0a7624 */ /* 0x000fe400078e00ff */
[----:B------:R-:W-:-:S03]  /*0170*/  IMAD.HI.U32 R3, R3, R8, RZ ;  /* 0x0000000803037227 */ /* 0x000fc600078e00ff */
[----:B------:R-:W-:Y:S01]  /*0180*/  IADD3 R10, R10, 0x7f, RZ ;  /* 0x0000007f0a0a7810 */ /* 0x000fe20007ffe0ff */
[----:B------:R-:W-:-:S05]  /*0190*/  IMAD R0, R3, R0, R8 ;  /* 0x0000000003007224 */ /* 0x000fca00078e0208 */
[----:B------:R-:W-:-:S13]  /*01a0*/  ISETP.GT.U32.AND P1, PT, R7, R0, PT ;  /* 0x000000000700720c */ /* 0x000fda0003f24070 */
[----:B------:R-:W-:Y:S01]  /*01b0*/  @!P1 IMAD.IADD R0, R0, 0x1, -R7 ;  /* 0x0000000100009824 */ /* 0x000fe200078e0a07 */
[----:B------:R-:W-:Y:S02]  /*01c0*/  @!P1 IADD3 R3, R3, 0x1, RZ ;  /* 0x0000000103039810 */ /* 0x000fe40007ffe0ff */
[----:B------:R-:W-:Y:S02]  /*01d0*/  ISETP.NE.AND P1, PT, R4, RZ, PT ;  /* 0x000000ff0400720c */ /* 0x000fe40003f25270 */
[----:B------:R-:W-:Y:S02]  /*01e0*/  ISETP.GE.U32.AND P0, PT, R0, R7, PT ;  /* 0x000000070000720c */ /* 0x000fe40003f06070 */
[----:B------:R-:W-:-:S04]  /*01f0*/  LOP3.LUT R0, R5, R4, RZ, 0x3c, !PT ;  /* 0x0000000405007212 */ /* 0x000fc800078e3cff */
[----:B------:R-:W-:Y:S02]  /*0200*/  ISETP.GE.AND P2, PT, R0, RZ, PT ;  /* 0x000000ff0000720c */ /* 0x000fe40003f46270 */
[----:B------:R-:W-:-:S05]  /*0210*/  IADD3 R0, R6, c[0x0][0x178], RZ ;  /* 0x00005e0006007a10 */ /* 0x000fca0007ffe0ff */
[----:B------:R-:W-:-:S05]  /*0220*/  @P0 IADD3 R3, R3, 0x1, RZ ;  /* 0x0000000103030810 */ /* 0x000fca0007ffe0ff */
[----:B------:R-:W-:Y:S01]  /*0230*/  IMAD.MOV.U32 R2, RZ, RZ, R3 ;  /* 0x000000ffff027224 */ /* 0x000fe200078e0003 */
[----:B------:R-:W-:-:S03]  /*0240*/  SHF.R.S32.HI R3, RZ, 0x1f, R0 ;  /* 0x0000001fff037819 */ /* 0x000fc60000011400 */
[----:B------:R-:W-:Y:S01]  /*0250*/  @!P2 IMAD.MOV R2, RZ, RZ, -R2 ;  /* 0x000000ffff02a224 */ /* 0x000fe200078e0a02 */
[----:B------:R-:W-:Y:S02]  /*0260*/  @!P1 LOP3.LUT R2, RZ, R4, RZ, 0x33, !PT ;  /* 0x00000004ff029212 */ /* 0x000fe400078e33ff */
[----:B------:R-:W-:-:S03]  /*0270*/  LEA.HI R3, R3, R0, RZ, 0x5 ;  /* 0x0000000003037211 */ /* 0x000fc600078f28ff */
[----:B------:R-:W-:Y:S02]  /*0280*/  IMAD.SHL.U32 R6, R2, 0x8, RZ ;  /* 0x0000000802067824 */ /* 0x000fe400078e00ff */
[----:B------:R-:W-:-:S03]  /*0290*/  IMAD.MOV R2, RZ, RZ, -R2 ;  /* 0x000000ffff027224 */ /* 0x000fc600078e0a02 */
[----:B------:R-:W-:Y:S01]  /*02a0*/  LEA.HI.SX32 R3, R3, -R6, 0x1b ;  /* 0x8000000603037211 */ /* 0x000fe200078fdaff */
[----:B------:R-:W-:-:S03]  /*02b0*/  IMAD R4, R4, R2, R5 ;  /* 0x0000000204047224 */ /* 0x000fc600078e0205 */
[----:B------:R-:W-:Y:S02]  /*02c0*/  IMNMX R11, R3, 0x8, PT ;  /* 0x00000008030b7817 */ /* 0x000fe40003800200 */
[----:B------:R-:W-:Y:S02]  /*02d0*/  IABS R9, R4 ;  /* 0x0000000400097213 */ /* 0x000fe40000000000 */
[----:B------:R-:W-:-:S04]  /*02e0*/  IABS R7, R11 ;  /* 0x0000000b00077213 */ /* 0x000fc80000000000 */
[----:B------:R-:W0:Y:S08]  /*02f0*/  I2F.RP R0, R7 ;  /* 0x0000000700007306 */ /* 0x000e300000209400 */
[----:B0-----:R-:W0:Y:S02]  /*0300*/  MUFU.RCP R0, R0 ;  /* 0x0000000000007308 */ /* 0x001e240000001000 */
[----:B0-----:R-:W-:-:S06]  /*0310*/  IADD3 R3, R0, 0xffffffe, RZ ;  /* 0x0ffffffe00037810 */ /* 0x001fcc0007ffe0ff */
[----:B------:R-:W0:Y:S02]  /*0320*/  F2I.FTZ.U32.TRUNC.NTZ R3, R3 ;  /* 0x0000000300037305 */ /* 0x000e24000021f000 */
[----:B0-----:R-:W-:-:S04]  /*0330*/  IMAD.MOV R8, RZ, RZ, -R3 ;  /* 0x000000ffff087224 */ /* 0x001fc800078e0a03 */
[----:B------:R-:W-:Y:S01]  /*0340*/  IMAD.MOV.U32 R2, RZ, RZ, R8 ;  /* 0x000000ffff027224 */ /* 0x000fe200078e0008 */
[----:B------:R-:W-:-:S03]  /*0350*/  IABS R8, R11 ;  /* 0x0000000b00087213 */ /* 0x000fc60000000000 */
[----:B------:R-:W-:Y:S02]  /*0360*/  IMAD R5, R2, R7, RZ ;  /* 0x0000000702057224 */ /* 0x000fe400078e02ff */
[----:B------:R-:W-:Y:S02]  /*0370*/  IMAD.MOV.U32 R2, RZ, RZ, RZ ;  /* 0x000000ffff027224 */ /* 0x000fe400078e00ff */
[----:B------:R-:W-:Y:S02]  /*0380*/  IMAD.MOV R0, RZ, RZ, -R8 ;  /* 0x000000ffff007224 */ /* 0x000fe400078e0a08 */
[----:B------:R-:W-:-:S06]  /*0390*/  IMAD.HI.U32 R2, R3, R5, R2 ;  /* 0x0000000503027227 */ /* 0x000fcc00078e0002 */
[----:B------:R-:W-:-:S04]  /*03a0*/  IMAD.HI.U32 R2, R2, R9, RZ ;  /* 0x0000000902027227 */ /* 0x000fc800078e00ff */
        /* <DEDUP_REMOVED lines=8> */
[----:B------:R-:W0:Y:S05]  /*0430*/  S2R R0, SR_TID.X ;  /* 0x0000000000007919 */ /* 0x000e2a0000002100 */
[----:B------:R-:W-:Y:S02]  /*0440*/  @P0 IADD3 R2, R2, 0x1, RZ ;  /* 0x0000000102020810 */ /* 0x000fe40007ffe0ff */
[----:B------:R-:W-:-:S03]  /*0450*/  ISETP.GT.AND P0, PT, R10, 0x7f, PT ;  /* 0x0000007f0a00780c */ /* 0x000fc60003f04270 */
[----:B------:R-:W-:-:S04]  /*0460*/  IMAD.MOV.U32 R9, RZ, RZ, R2 ;  /* 0x000000ffff097224 */ /* 0x000fc800078e0002 */
[----:B------:R-:W-:Y:S01]  /*0470*/  @!P2 IMAD.MOV R9, RZ, RZ, -R9 ;  /* 0x000000ffff09a224 */ /* 0x000fe200078e0a09 */
[----:B------:R-:W-:-:S05]  /*0480*/  @!P1 LOP3.LUT R9, RZ, R11, RZ, 0x33, !PT ;  /* 0x0000000bff099212 */ /* 0x000fca00078e33ff */
[----:B------:R-:W-:Y:S01]  /*0490*/  IMAD.MOV R2, RZ, RZ, -R9 ;  /* 0x000000ffff027224 */ /* 0x000fe200078e0a09 */
[----:B------:R-:W-:Y:S01]  /*04a0*/  @!P0 CS2R R84, SRZ ;  /* 0x0000000000548805 */ /* 0x000fe2000001ff00 */
[----:B------:R-:W-:Y:S01]  /*04b0*/  @!P0 CS2R R86, SRZ ;  /* 0x0000000000568805 */ /* 0x000fe2000001ff00 */
[----:B------:R-:W-:Y:S01]  /*04c0*/  IMAD.SHL.U32 R9, R9, 0x20, RZ ;  /* 0x0000002009097824 */ /* 0x000fe200078e00ff */
[C---:B0-----:R-:W-:Y:S01]  /*04d0*/  LOP3.LUT R3, R0.reuse, 0x1f, RZ, 0xc0, !PT ;  /* 0x0000001f00037812 */ /* 0x041fe200078ec0ff */
[----:B------:R-:W-:Y:S01]  /*04e0*/  IMAD R2, R11, R2, R4 ;  /* 0x000000020b027224 */ /* 0x000fe200078e0204 */
[----:B------:R-:W-:Y:S01]  /*04f0*/  SHF.R.U32.HI R4, RZ, 0x5, R0 ;  /* 0x00000005ff047819 */ /* 0x000fe20000011600 */
[C---:B------:R-:W-:Y:S01]  /*0500*/  @!P0 IMAD.SHL.U32 R5, R0.reuse, 0x2, RZ ;  /* 0x0000000200058824 */ /* 0x040fe200078e00ff */
[----:B------:R-:W-:Y:S01]  /*0510*/  @!P0 LOP3.LUT R7, R0, 0x40, RZ, 0xc0, !PT ;  /* 0x0000004000078812 */ /* 0x000fe200078ec0ff */
[----:B------:R-:W-:Y:S01]  /*0520*/  IMAD.IADD R2, R6, 0x1, R2 ;  /* 0x0000000106027824 */ /* 0x000fe200078e0202 */
[----:B------:R-:W-:Y:S01]  /*0530*/  SGXT.U32 R4, R4, 0x2 ;  /* 0x000000020404781a */ /* 0x000fe20000000000 */
[----:B------:R-:W-:-:S02]  /*0540*/  @!P0 IMAD.SHL.U32 R6, R0, 0x40, RZ ;  /* 0x0000004000068824 */ /* 0x000fc400078e00ff */
[----:B------:R-:W-:Y:S01]  /*0550*/  IMAD R2, R2, 0x20, R3 ;  /* 0x0000002002027824 */ /* 0x000fe200078e0203 */
[C---:B------:R-:W-:Y:S01]  /*0560*/  LEA.HI R3, R0.reuse, 0x1c, RZ, 0x1b ;  /* 0x0000001c00037811 */ /* 0x040fe200078fd8ff */
[----:B------:R-:W-:Y:S01]  /*0570*/  @!P0 IMAD.SHL.U32 R8, R0, 0x8, RZ ;  /* 0x0000000800088824 */ /* 0x000fe200078e00ff */
[----:B------:R-:W-:Y:S05]  /*0580*/  @!P0 BRA `(.L_x_0) ;  /* 0x0000470000008947 */ /* 0x000fea0003800000 */
[----:B------:R-:W-:Y:S01]  /*0590*/  IABS R6, c[0x0][0x17c] ;  /* 0x00005f0000067a13 */ /* 0x000fe20000000000 */
[----:B------:R-:W-:Y:S01]  /*05a0*/  CS2R R92, SRZ ;  /* 0x00000000005c7805 */ /* 0x000fe2000001ff00 */
[C---:B------:R-:W-:Y:S01]  /*05b0*/  IADD3 R5, R9.reuse, 0x1f, RZ ;  /* 0x0000001f09057810 */ /* 0x040fe20007ffe0ff */
[----:B------:R-:W-:Y:S01]  /*05c0*/  CS2R R94, SRZ ;  /* 0x00000000005e7805 */ /* 0x000fe2000001ff00 */
[----:B------:R-:W0:Y:S01]  /*05d0*/  I2F.RP R7, R6 ;  /* 0x0000000600077306 */ /* 0x000e220000209400 */
[----:B------:R-:W-:Y:S01]  /*05e0*/  IADD3 R16, R9, 0x1c, RZ ;  /* 0x0000001c09107810 */ /* 0x000fe20007ffe0ff */
[----:B------:R-:W-:Y:S01]  /*05f0*/  CS2R R84, SRZ ;  /* 0x0000000000547805 */ /* 0x000fe2000001ff00 */
[----:B------:R-:W-:Y:S01]  /*0600*/  IABS R14, R5 ;  /* 0x00000005000e7213 */ /* 0x000fe20000000000 */
[----:B------:R-:W-:Y:S01]  /*0610*/  CS2R R86, SRZ ;  /* 0x0000000000567805 */ /* 0x000fe2000001ff00 */
[----:B------:R-:W-:Y:S01]  /*0620*/  ISETP.GE.AND P1, PT, R5, RZ, PT ;  /* 0x000000ff0500720c */ /* 0x000fe20003f26270 */
[----:B------:R-:W-:Y:S01]  /*0630*/  ULDC UR4, c[0x0][0x180] ;  /* 0x0000600000047ab9 */ /* 0x000fe20000000800 */
[----:B------:R-:W-:-:S02]  /*0640*/  IADD3 R18, R9, 0x19, RZ ;  /* 0x0000001909127810 */ /* 0x000fc40007ffe0ff */
[C---:B------:R-:W-:Y:S02]  /*0650*/  IADD3 R21, R9.reuse, 0x18, RZ ;  /* 0x0000001809157810 */ /* 0x040fe40007ffe0ff */
[----:B------:R-:W-:Y:S02]  /*0660*/  IABS R19, R18 ;  /* 0x0000001200137213 */ /* 0x000fe40000000000 */
[C---:B------:R-:W-:Y:S02]  /*0670*/  IADD3 R22, R9.reuse, 0x17, RZ ;  /* 0x0000001709167810 */ /* 0x040fe40007ffe0ff */
[C---:B------:R-:W-:Y:S01]  /*0680*/  IADD3 R23, R9.reuse, 0x16, RZ ;  /* 0x0000001609177810 */ /* 0x040fe20007ffe0ff */
[----:B0-----:R-:W0:Y:S01]  /*0690*/  MUFU.RCP R7, R7 ;  /* 0x0000000700077308 */ /* 0x001e220000001000 */
[C---:B------:R-:W-:Y:S02]  /*06a0*/  IADD3 R25, R9.reuse, 0x13, RZ ;  /* 0x0000001309197810 */ /* 0x040fe40007ffe0ff */
[----:B------:R-:W-:-:S02]  /*06b0*/  IADD3 R27, R9, 0x12, RZ ;  /* 0x00000012091b7810 */ /* 0x000fc40007ffe0ff */
[----:B------:R-:W-:Y:S02]  /*06c0*/  IABS R47, c[0x0][0x178] ;  /* 0x00005e00002f7a13 */ /* 0x000fe40000000000 */
[C---:B------:R-:W-:Y:S02]  /*06d0*/  IADD3 R29, R9.reuse, 0xe, RZ ;  /* 0x0000000e091d7810 */ /* 0x040fe40007ffe0ff */
[C---:B------:R-:W-:Y:S02]  /*06e0*/  IADD3 R48, R9.reuse, 0x7, RZ ;  /* 0x0000000709307810 */ /* 0x040fe40007ffe0ff */
[C---:B------:R-:W-:Y:S02]  /*06f0*/  IADD3 R44, R9.reuse, 0x8, RZ ;  /* 0x00000008092c7810 */ /* 0x040fe40007ffe0ff */
[----:B------:R-:W-:Y:S02]  /*0700*/  IABS R31, R48 ;  /* 0x00000030001f7213 */ /* 0x000fe40000000000 */
[----:B------:R-:W-:-:S02]  /*0710*/  IADD3 R49, R9, 0x6, RZ ;  /* 0x0000000609317810 */ /* 0x000fc40007ffe0ff */
[----:B0-----:R-:W-:Y:S02]  /*0720*/  IADD3 R12, R7, 0xffffffe, RZ ;  /* 0x0ffffffe070c7810 */ /* 0x001fe40007ffe0ff */
[C---:B------:R-:W-:Y:S02]  /*0730*/  IADD3 R50, R9.reuse, 0x5, RZ ;  /* 0x0000000509327810 */ /* 0x040fe40007ffe0ff */
[----:B------:R0:W1:Y:S01]  /*0740*/  F2I.FTZ.U32.TRUNC.NTZ R13, R12 ;  /* 0x0000000c000d7305 */ /* 0x000062000021f000 */
[C---:B------:R-:W-:Y:S02]  /*0750*/  IADD3 R51, R9.reuse, 0x4, RZ ;  /* 0x0000000409337810 */ /* 0x040fe40007ffe0ff */
[----:B------:R-:W-:Y:S02]  /*0760*/  IABS R33, R50 ;  /* 0x0000003200217213 */ /* 0x000fe40000000000 */
[----:B------:R-:W-:Y:S02]  /*0770*/  IABS R35, R51 ;  /* 0x0000003300237213 */ /* 0x000fe40000000000 */
[C---:B------:R-:W-:Y:S01]  /*0780*/  IADD3 R52, R9.reuse, 0x3, RZ ;  /* 0x0000000309347810 */ /* 0x040fe20007ffe0ff */
[----:B0-----:R-:W-:Y:S01]  /*0790*/  IMAD.MOV.U32 R12, RZ, RZ, RZ ;  /* 0x000000ffff0c7224 */ /* 0x001fe200078e00ff */
[----:B------:R-:W-:-:S02]  /*07a0*/  IADD3 R53, R9, 0x2, RZ ;  /* 0x0000000209357810 */ /* 0x000fc40007ffe0ff */
[----:B------:R-:W-:Y:S02]  /*07b0*/  IABS R37, R52 ;  /* 0x0000003400257213 */ /* 0x000fe40000000000 */
[----:B------:R-:W-:Y:S01]  /*07c0*/  IABS R41, R53 ;  /* 0x0000003500297213 */ /* 0x000fe20000000000 */
[--C-:B-1----:R-:W-:Y:S01]  /*07d0*/  IMAD.MOV R11, RZ, RZ, -R13.reuse ;  /* 0x000000ffff0b7224 */ /* 0x102fe200078e0a0d */
[----:B------:R-:W-:Y:S02]  /*07e0*/  IADD3 R54, R9, 0x1, RZ ;  /* 0x0000000109367810 */ /* 0x000fe40007ffe0ff */
[----:B------:R-:W-:Y:S01]  /*07f0*/  IABS R45, R9 ;  /* 0x00000009002d7213 */ /* 0x000fe20000000000 */
[----:B------:R-:W-:Y:S01]  /*0800*/  IMAD R11, R11, R6, RZ ;  /* 0x000000060b0b7224 */ /* 0x000fe200078e02ff */
[----:B------:R-:W-:Y:S02]  /*0810*/  IABS R43, R54 ;  /* 0x00000036002b7213 */ /* 0x000fe40000000000 */
[----:B------:R-:W-:Y:S01]  /*0820*/  IABS R80, R2 ;  /* 0x0000000200507213 */ /* 0x000fe20000000000 */
[----:B------:R-:W-:Y:S01]  /*0830*/  IMAD.HI.U32 R8, R13, R11, R12 ;  /* 0x0000000b0d087227 */ /* 0x000fe200078e000c */
[----:B------:R-:W-:-:S02]  /*0840*/  IADD3 R11, R9, 0x1e, RZ ;  /* 0x0000001e090b7810 */ /* 0x000fc40007ffe0ff */
[----:B------:R-:W-:Y:S01]  /*0850*/  SHF.R.S32.HI R81, RZ, 0x6, R0 ;  /* 0x00000006ff517819 */ /* 0x000fe20000011400 */
[----:B------:R-:W-:Y:S01]  /*0860*/  IMAD.MOV.U32 R13, RZ, RZ, R14 ;  /* 0x000000ffff0d7224 */ /* 0x000fe200078e000e */
[----:B------:R-:W-:Y:S02]  /*0870*/  IABS R15, R11 ;  /* 0x0000000b000f7213 */ /* 0x000fe40000000000 */
[----:B------:R-:W-:Y:S01]  /*0880*/  IADD3 R14, R9, 0x1d, RZ ;  /* 0x0000001d090e7810 */ /* 0x000fe20007ffe0ff */
[----:B------:R-:W-:Y:S01]  /*0890*/  IMAD.HI.U32 R7, R8, R13, RZ ;  /* 0x0000000d08077227 */ /* 0x000fe200078e00ff */
[----:B------:R-:W-:Y:S02]  /*08a0*/  ISETP.GE.AND P5, PT, R11, RZ, PT ;  /* 0x000000ff0b00720c */ /* 0x000fe40003fa6270 */
[----:B------:R-:W-:Y:S01]  /*08b0*/  IABS R17, R14 ;  /* 0x0000000e00117213 */ /* 0x000fe20000000000 */
[----:B------:R-:W-:Y:S01]  /*08c0*/  IMAD.MOV R7, RZ, RZ, -R7 ;  /* 0x000000ffff077224 */ /* 0x000fe200078e0a07 */
[----:B------:R-:W-:Y:S01]  /*08d0*/  ISETP.GE.AND P3, PT, R14, RZ, PT ;  /* 0x000000ff0e00720c */ /* 0x000fe20003f66270 */
[----:B------:R-:W-:Y:S01]  /*08e0*/  IMAD.HI.U32 R12, R8, R15, RZ ;  /* 0x0000000f080c7227 */ /* 0x000fe200078e00ff */
[----:B------:R-:W-:-:S03]  /*08f0*/  SGXT R81, R81, 0x1 ;  /* 0x000000015151781a */ /* 0x000fc60000000200 */
[----:B------:R-:W-:Y:S01]  /*0900*/  IMAD R7, R6, R7, R13 ;  /* 0x0000000706077224 */ /* 0x000fe200078e020d */
[----:B------:R-:W-:Y:S01]  /*0910*/  LOP3.LUT R150, R81, 0x90, RZ, 0xc0, !PT ;  /* 0x0000009051967812 */ /* 0x000fe200078ec0ff */
[----:B------:R-:W-:-:S03]  /*0920*/  IMAD.MOV R12, RZ, RZ, -R12 ;  /* 0x000000ffff0c7224 */ /* 0x000fc600078e0a0c */
[C---:B------:R-:W-:Y:S01]  /*0930*/  ISETP.GT.U32.AND P0, PT, R6.reuse, R7, PT ;  /* 0x000000070600720c */ /* 0x040fe20003f04070 */
[----:B------:R-:W-:Y:S01]  /*0940*/  IMAD R13, R6, R12, R15 ;  /* 0x0000000c060d7224 */ /* 0x000fe200078e020f */
[----:B------:R-:W-:Y:S01]  /*0950*/  IABS R15, R16 ;  /* 0x00000010000f7213 */ /* 0x000fe20000000000 */
[----:B------:R-:W-:-:S03]  /*0960*/  IMAD.HI.U32 R12, R8, R17, RZ ;  /* 0x00000011080c7227 */ /* 0x000fc600078e00ff */
[----:B------:R-:W-:Y:S01]  /*0970*/  ISETP.GT.U32.AND P2, PT, R6, R13, PT ;  /* 0x0000000d0600720c */ /* 0x000fe20003f44070 */
[----:B------:R-:W-:Y:S02]  /*0980*/  IMAD.MOV R12, RZ, RZ, -R12 ;  /* 0x000000ffff0c7224 */ /* 0x000fe400078e0a0c */
[----:B------:R-:W-:-:S04]  /*0990*/  IMAD.HI.U32 R11, R8, R15, RZ ;  /* 0x0000000f080b7227 */ /* 0x000fc800078e00ff */
[--C-:B------:R-:W-:Y:S01]  /*09a0*/  @!P0 IMAD.IADD R7, R7, 0x1, -R6.reuse ;  /* 0x0000000107078824 */ /* 0x100fe200078e0a06 */
[----:B------:R-:W-:Y:S01]  /*09b0*/  ISETP.GE.AND P0, PT, R16, RZ, PT ;  /* 0x000000ff1000720c */ /* 0x000fe20003f06270 */
[C---:B------:R-:W-:Y:S01]  /*09c0*/  IMAD R5, R6.reuse, R12, R17 ;  /* 0x0000000c06057224 */ /* 0x040fe200078e0211 */
[----:B------:R-:W-:Y:S01]  /*09d0*/  IADD3 R12, R9, 0x1b, RZ ;  /* 0x0000001b090c7810 */ /* 0x000fe20007ffe0ff */
[----:B------:R-:W-:Y:S01]  /*09e0*/  IMAD.MOV R11, RZ, RZ, -R11 ;  /* 0x000000ffff0b7224 */ /* 0x000fe200078e0a0b */
[C---:B------:R-:W-:Y:S01]  /*09f0*/  ISETP.GT.U32.AND P6, PT, R6.reuse, R7, PT ;  /* 0x000000070600720c */ /* 0x040fe20003fc4070 */
[----:B------:R-:W-:Y:S01]  /*0a00*/  @!P2 IMAD.IADD R13, R13, 0x1, -R6 ;  /* 0x000000010d0da824 */ /* 0x000fe200078e0a06 */
[C---:B------:R-:W-:Y:S01]  /*0a10*/  ISETP.GT.U32.AND P4, PT, R6.reuse, R5, PT ;  /* 0x000000050600720c */ /* 0x040fe20003f84070 */
[C---:B------:R-:W-:Y:S01]  /*0a20*/  IMAD R11, R6.reuse, R11, R15 ;  /* 0x0000000b060b7224 */ /* 0x040fe200078e020f */
[----:B------:R-:W-:Y:S02]  /*0a30*/  IADD3 R16, R9, 0x1a, RZ ;  /* 0x0000001a09107810 */ /* 0x000fe40007ffe0ff */
[----:B------:R-:W-:-:S02]  /*0a40*/  ISETP.GT.U32.AND P2, PT, R6, R13, PT ;  /* 0x0000000d0600720c */ /* 0x000fc40003f44070 */
[----:B------:R-:W-:-:S05]  /*0a50*/  IABS R17, R16 ;  /* 0x0000001000117213 */ /* 0x000fca0000000000 */
[--C-:B------:R-:W-:Y:S01]  /*0a60*/  @!P6 IMAD.IADD R7, R7, 0x1, -R6.reuse ;  /* 0x000000010707e824 */ /* 0x100fe200078e0a06 */
[----:B------:R-:W-:Y:S01]  /*0a70*/  ISETP.GE.AND P6, PT, R12, RZ, PT ;  /* 0x000000ff0c00720c */ /* 0x000fe20003fc6270 */
[--C-:B------:R-:W-:Y:S01]  /*0a80*/  @!P4 IMAD.IADD R5, R5, 0x1, -R6.reuse ;  /* 0x000000010505c824 */ /* 0x100fe200078e0a06 */
[----:B------:R-:W-:Y:S01]  /*0a90*/  IABS R12, R12 ;  /* 0x0000000c000c7213 */ /* 0x000fe20000000000 */
[----:B------:R-:W-:Y:S02]  /*0aa0*/  IMAD.MOV.U32 R14, RZ, RZ, R7 ;  /* 0x000000ffff0e7224 */ /* 0x000fe400078e0007 */
[----:B------:R-:W-:Y:S01]  /*0ab0*/  @!P2 IMAD.IADD R13, R13, 0x1, -R6 ;  /* 0x000000010d0da824 */ /* 0x000fe200078e0a06 */
[C---:B------:R-:W-:Y:S01]  /*0ac0*/  ISETP.GT.U32.AND P4, PT, R6.reuse, R5, PT ;  /* 0x000000050600720c */ /* 0x040fe20003f84070 */
[----:B------:R-:W-:Y:S01]  /*0ad0*/  IMAD.MOV.U32 R15, RZ, RZ, R12 ;  /* 0x000000ffff0f7224 */ /* 0x000fe200078e000c */
[----:B------:R-:W-:Y:S01]  /*0ae0*/  ISETP.GT.U32.AND P2, PT, R6, R11, PT ;  /* 0x0000000b0600720c */ /* 0x000fe20003f44070 */
[----:B------:R-:W-:Y:S01]  /*0af0*/  @!P1 IMAD.MOV R14, RZ, RZ, -R14 ;  /* 0x000000ffff0e9224 */ /* 0x000fe200078e0a0e */
[----:B------:R-:W-:Y:S01]  /*0b00*/  ISETP.GE.AND P1, PT, R16, RZ, PT ;  /* 0x000000ff1000720c */ /* 0x000fe20003f26270 */
[----:B------:R-:W-:-:S04]  /*0b10*/  IMAD.HI.U32 R7, R8, R15, RZ ;  /* 0x0000000f08077227 */ /* 0x000fc800078e00ff */
[----:B------:R-:W-:Y:S02]  /*0b20*/  IMAD.MOV R7, RZ, RZ, -R7 ;  /* 0x000000ffff077224 */ /* 0x000fe400078e0a07 */
[----:B------:R-:W-:-:S04]  /*0b30*/  IMAD.HI.U32 R12, R8, R17, RZ ;  /* 0x00000011080c7227 */ /* 0x000fc800078e00ff */
[----:B------:R-:W-:Y:S02]  /*0b40*/  IMAD.MOV.U32 R16, RZ, RZ, R13 ;  /* 0x000000ffff107224 */ /* 0x000fe400078e000d */
[C---:B------:R-:W-:Y:S01]  /*0b50*/  IMAD R7, R6.reuse, R7, R15 ;  /* 0x0000000706077224 */ /* 0x040fe200078e020f */
[----:B------:R-:W-:Y:S01]  /*0b60*/  IABS R15, R21 ;  /* 0x00000015000f7213 */ /* 0x000fe20000000000 */
[----:B------:R-:W-:Y:S02]  /*0b70*/  IMAD.MOV R13, RZ, RZ, -R12 ;  /* 0x000000ffff0d7224 */ /* 0x000fe400078e0a0c */
[----:B------:R-:W-:Y:S01]  /*0b80*/  @!P4 IMAD.IADD R5, R5, 0x1, -R6 ;  /* 0x000000010505c824 */ /* 0x000fe200078e0a06 */
[----:B------:R-:W-:Y:S01]  /*0b90*/  ISETP.GT.U32.AND P4, PT, R6, R7, PT ;  /* 0x000000070600720c */ /* 0x000fe20003f84070 */
[----:B------:R-:W-:Y:S01]  /*0ba0*/  @!P5 IMAD.MOV R16, RZ, RZ, -R16 ;  /* 0x000000ffff10d224 */ /* 0x000fe200078e0a10 */
[----:B------:R-:W-:Y:S01]  /*0bb0*/  ISETP.GE.AND P5, PT, R18, RZ, PT ;  /* 0x000000ff1200720c */ /* 0x000fe20003fa6270 */
[----:B------:R-:W-:Y:S01]  /*0bc0*/  IMAD R13, R6, R13, R17 ;  /* 0x0000000d060d7224 */ /* 0x000fe200078e0211 */
[----:B------:R-:W-:Y:S01]  /*0bd0*/  IABS R17, R22 ;  /* 0x0000001600117213 */ /* 0x000fe20000000000 */
[----:B------:R-:W-:-:S02]  /*0be0*/  IMAD.MOV.U32 R18, RZ, RZ, R5 ;  /* 0x000000ffff127224 */ /* 0x000fc400078e0005 */
[----:B------:R-:W-:Y:S02]  /*0bf0*/  @!P2 IMAD.IADD R11, R11, 0x1, -R6 ;  /* 0x000000010b0ba824 */ /* 0x000fe400078e0a06 */
[----:B------:R-:W-:Y:S01]  /*0c00*/  @!P3 IMAD.MOV R18, RZ, RZ, -R18 ;  /* 0x000000ffff12b224 */ /* 0x000fe200078e0a12 */
[----:B------:R-:W-:Y:S01]  /*0c10*/  ISETP.GT.U32.AND P3, PT, R6, R13, PT ;  /* 0x0000000d0600720c */ /* 0x000fe20003f64070 */
[----:B------:R-:W-:Y:S01]  /*0c20*/  IMAD.HI.U32 R12, R8, R19, RZ ;  /* 0x00000013080c7227 */ /* 0x000fe200078e00ff */
[----:B------:R-:W-:-:S03]  /*0c30*/  ISETP.GT.U32.AND P2, PT, R6, R11, PT ;  /* 0x0000000b0600720c */ /* 0x000fc60003f44070 */
[----:B------:R-:W-:Y:S02]  /*0c40*/  IMAD.MOV R12, RZ, RZ, -R12 ;  /* 0x000000ffff0c7224 */ /* 0x000fe400078e0a0c */
[----:B------:R-:W-:Y:S02]  /*0c50*/  @!P4 IMAD.IADD R7, R7, 0x1, -R6 ;  /* 0x000000010707c824 */ /* 0x000fe400078e0a06 */
[----:B------:R-:W-:Y:S01]  /*0c60*/  IMAD R5, R6, R12, R19 ;  /* 0x0000000c06057224 */ /* 0x000fe200078e0213 */
[----:B------:R-:W-:Y:S01]  /*0c70*/  IABS R19, R23 ;  /* 0x0000001700137213 */ /* 0x000fe20000000000 */
[----:B------:R-:W-:Y:S01]  /*0c80*/  IMAD.HI.U32 R12, R8, R17, RZ ;  /* 0x00000011080c7227 */ /* 0x000fe200078e00ff */
[----:B------:R-:W-:-:S03]  /*0c90*/  ISETP.GT.U32.AND P4, PT, R6, R7, PT ;  /* 0x000000070600720c */ /* 0x000fc60003f84070 */
[--C-:B------:R-:W-:Y:S02]  /*0ca0*/  @!P3 IMAD.IADD R13, R13, 0x1, -R6.reuse ;  /* 0x000000010d0db824 */ /* 0x100fe400078e0a06 */
[----:B------:R-:W-:Y:S01]  /*0cb0*/  @!P2 IMAD.IADD R11, R11, 0x1, -R6 ;  /* 0x000000010b0ba824 */ /* 0x000fe200078e0a06 */
[C---:B------:R-:W-:Y:S01]  /*0cc0*/  ISETP.GT.U32.AND P2, PT, R6.reuse, R5, PT ;  /* 0x000000050600720c */ /* 0x040fe20003f44070 */
[----:B------:R-:W-:Y:S01]  /*0cd0*/  IMAD.MOV R12, RZ, RZ, -R12 ;  /* 0x000000ffff0c7224 */ /* 0x000fe200078e0a0c */
[----:B------:R-:W-:Y:S01]  /*0ce0*/  ISETP.GT.U32.AND P3, PT, R6, R13, PT ;  /* 0x0000000d0600720c */ /* 0x000fe20003f64070 */
[----:B------:R-:W-:Y:S02]  /*0cf0*/  IMAD.MOV.U32 R20, RZ, RZ, R11 ;  /* 0x000000ffff147224 */ /* 0x000fe400078e000b */
[----:B------:R-:W-:-:S04]  /*0d00*/  IMAD.HI.U32 R11, R8, R15, RZ ;  /* 0x0000000f080b7227 */ /* 0x000fc800078e00ff */
[----:B------:R-:W-:Y:S02]  /*0d10*/  IMAD.MOV R11, RZ, RZ, -R11 ;  /* 0x000000ffff0b7224 */ /* 0x000fe400078e0a0b */
[--C-:B------:R-:W-:Y:S01]  /*0d20*/  @!P4 IMAD.IADD R7, R7, 0x1, -R6.reuse ;  /* 0x000000010707c824 */ /* 0x100fe200078e0a06 */
[----:B------:R-:W-:Y:S01]  /*0d30*/  ISETP.GE.AND P4, PT, R22, RZ, PT ;  /* 0x000000ff1600720c */ /* 0x000fe20003f86270 */
[C---:B------:R-:W-:Y:S02]  /*0d40*/  IMAD R11, R6.reuse, R11, R15 ;  /* 0x0000000b060b7224 */ /* 0x040fe400078e020f */
[--C-:B------:R-:W-:Y:S02]  /*0d50*/  @!P2 IMAD.IADD R5, R5, 0x1, -R6.reuse ;  /* 0x000000010505a824 */ /* 0x100fe400078e0a06 */
[C---:B------:R-:W-:Y:S01]  /*0d60*/  IMAD R15, R6.reuse, R12, R17 ;  /* 0x0000000c060f7224 */ /* 0x040fe200078e0211 */
[----:B------:R-:W-:Y:S01]  /*0d70*/  IADD3 R17, R9, 0x15, RZ ;  /* 0x0000001509117810 */ /* 0x000fe20007ffe0ff */
[----:B------:R-:W-:Y:S01]  /*0d80*/  @!P3 IMAD.IADD R13, R13, 0x1, -R6 ;  /* 0x000000010d0db824 */ /* 0x000fe200078e0a06 */
[C---:B------:R-:W-:Y:S01]  /*0d90*/  ISETP.GT.U32.AND P3, PT, R6.reuse, R11, PT ;  /* 0x0000000b0600720c */ /* 0x040fe20003f64070 */
[----:B------:R-:W-:Y:S01]  /*0da0*/  IMAD.MOV.U32 R22, RZ, RZ, R7 ;  /* 0x000000ffff167224 */ /* 0x000fe200078e0007 */
[C---:B------:R-:W-:Y:S01]  /*0db0*/  ISETP.GT.U32.AND P2, PT, R6.reuse, R5, PT ;  /* 0x000000050600720c */ /* 0x040fe20003f44070 */
[----:B------:R-:W-:Y:S01]  /*0dc0*/  IMAD.MOV.U32 R24, RZ, RZ, R13 ;  /* 0x000000ffff187224 */ /* 0x000fe200078e000d */
[----:B------:R-:W-:Y:S01]  /*0dd0*/  IABS R13, R17 ;  /* 0x00000011000d7213 */ /* 0x000fe20000000000 */
[----:B------:R-:W-:Y:S01]  /*0de0*/  @!P6 IMAD.MOV R22, RZ, RZ, -R22 ;  /* 0x000000ffff16e224 */ /* 0x000fe200078e0a16 */
[----:B------:R-:W-:Y:S01]  /*0df0*/  ISETP.GT.U32.AND P6, PT, R6, R15, PT ;  /* 0x0000000f0600720c */ /* 0x000fe20003fc4070 */
[----:B------:R-:W-:-:S04]  /*0e00*/  IMAD.HI.U32 R12, R8, R19, RZ ;  /* 0x00000013080c7227 */ /* 0x000fc800078e00ff */
[----:B------:R-:W-:Y:S02]  /*0e10*/  IMAD.MOV R12, RZ, RZ, -R12 ;  /* 0x000000ffff0c7224 */ /* 0x000fe400078e0a0c */
[--C-:B------:R-:W-:Y:S01]  /*0e20*/  @!P3 IMAD.IADD R11, R11, 0x1, -R6.reuse ;  /* 0x000000010b0bb824 */ /* 0x100fe200078e0a06 */
[----:B------:R-:W-:Y:S01]  /*0e30*/  ISETP.GE.AND P3, PT, R17, RZ, PT ;  /* 0x000000ff1100720c */ /* 0x000fe20003f66270 */
[--C-:B------:R-:W-:Y:S02]  /*0e40*/  @!P2 IMAD.IADD R5, R5, 0x1, -R6.reuse ;  /* 0x000000010505a824 */ /* 0x100fe400078e0a06 */
[C---:B------:R-:W-:Y:S01]  /*0e50*/  IMAD R7, R6.reuse, R12, R19 ;  /* 0x0000000c06077224 */ /* 0x040fe200078e0213 */
[----:B------:R-:W-:Y:S01]  /*0e60*/  IADD3 R12, R9, 0x14, RZ ;  /* 0x00000014090c7810 */ /* 0x000fe20007ffe0ff */
[----:B------:R-:W-:Y:S01]  /*0e70*/  @!P6 IMAD.IADD R15, R15, 0x1, -R6 ;  /* 0x000000010f0fe824 */ /* 0x000fe200078e0a06 */
[C---:B------:R-:W-:Y:S01]  /*0e80*/  ISETP.GT.U32.AND P6, PT, R6.reuse, R11, PT ;  /* 0x0000000b0600720c */ /* 0x040fe20003fc4070 */
[----:B------:R-:W-:Y:S01]  /*0e90*/  IMAD.MOV.U32 R26, RZ, RZ, R5 ;  /* 0x000000ffff1a7224 */ /* 0x000fe200078e0005 */
[----:B------:R-:W-:Y:S01]  /*0ea0*/  ISETP.GT.U32.AND P2, PT, R6, R7, PT ;  /* 0x000000070600720c */ /* 0x000fe20003f44070 */
[----:B------:R-:W-:Y:S01]  /*0eb0*/  IMAD.HI.U32 R5, R8, R13, RZ ;  /* 0x0000000d08057227 */ /* 0x000fe200078e00ff */
[----:B------:R-:W-:-:S03]  /*0ec0*/  IABS R19, R12 ;  /* 0x0000000c00137213 */ /* 0x000fc60000000000 */
[----:B------:R-:W-:Y:S02]  /*0ed0*/  IMAD.MOV R5, RZ, RZ, -R5 ;  /* 0x000000ffff057224 */ /* 0x000fe400078e0a05 */
[----:B------:R-:W-:Y:S01]  /*0ee0*/  @!P0 IMAD.MOV R20, RZ, RZ, -R20 ;  /* 0x000000ffff148224 */ /* 0x000fe200078e0a14 */
[----:B------:R-:W-:Y:S01]  /*0ef0*/  ISETP.GE.AND P0, PT, R21, RZ, PT ;  /* 0x000000ff1500720c */ /* 0x000fe20003f06270 */
[C---:B------:R-:W-:Y:S01]  /*0f00*/  IMAD R5, R6.reuse, R5, R13 ;  /* 0x0000000506057224 */ /* 0x040fe200078e020d */
[----:B------:R-:W-:Y:S01]  /*0f10*/  IABS R21, R25 ;  /* 0x0000001900157213 */ /* 0x000fe20000000000 */
[----:B------:R-:W-:Y:S02]  /*0f20*/  @!P6 IMAD.IADD R11, R11, 0x1, -R6 ;  /* 0x000000010b0be824 */ /* 0x000fe400078e0a06 */
[----:B------:R-:W-:Y:S01]  /*0f30*/  @!P5 IMAD.MOV R26, RZ, RZ, -R26 ;  /* 0x000000ffff1ad224 */ /* 0x000fe200078e0a1a */
[----:B------:R-:W-:Y:S01]  /*0f40*/  ISETP.GT.U32.AND P6, PT, R6, R5, PT ;  /* 0x000000050600720c */ /* 0x000fe20003fc4070 */
[----:B------:R-:W-:Y:S01]  /*0f50*/  IMAD.HI.U32 R13, R8, R21, RZ ;  /* 0x00000015080d7227 */ /* 0x000fe200078e00ff */
[----:B------:R-:W-:-:S03]  /*0f60*/  ISETP.GT.U32.AND P5, PT, R6, R15, PT ;  /* 0x0000000f0600720c */ /* 0x000fc60003fa4070 */
[----:B------:R-:W-:Y:S02]  /*0f70*/  @!P2 IMAD.IADD R7, R7, 0x1, -R6 ;  /* 0x000000010707a824 */ /* 0x000fe400078e0a06 */
[----:B------:R-:W-:Y:S02]  /*0f80*/  IMAD.MOV R13, RZ, RZ, -R13 ;  /* 0x000000ffff0d7224 */ /* 0x000fe400078e0a0d */
[----:B------:R-:W-:Y:S01]  /*0f90*/  @!P1 IMAD.MOV R24, RZ, RZ, -R24 ;  /* 0x000000ffff189224 */ /* 0x000fe200078e0a18 */
[C---:B------:R-:W-:Y:S01]  /*0fa0*/  ISETP.GT.U32.AND P2, PT, R6.reuse, R7, PT ;  /* 0x000000070600720c */ /* 0x040fe20003f44070 */
[----:B------:R-:W-:Y:S01]  /*0fb0*/  IMAD R13, R6, R13, R21 ;  /* 0x0000000d060d7224 */ /* 0x000fe200078e0215 */
[----:B------:R-:W-:Y:S01]  /*0fc0*/  ISETP.GE.AND P1, PT, R23, RZ, PT ;  /* 0x000000ff1700720c */ /* 0x000fe20003f26270 */
[--C-:B------:R-:W-:Y:S01]  /*0fd0*/  @!P6 IMAD.IADD R5, R5, 0x1, -R6.reuse ;  /* 0x000000010505e824 */ /* 0x100fe200078e0a06 */
[----:B------:R-:W-:Y:S01]  /*0fe0*/  IABS R23, R27 ;  /* 0x0000001b00177213 */ /* 0x000fe20000000000 */
[----:B------:R-:W-:Y:S01]  /*0ff0*/  @!P5 IMAD.IADD R15, R15, 0x1, -R6 ;  /* 0x000000010f0fd824 */ /* 0x000fe200078e0a06 */
[----:B------:R-:W-:Y:S01]  /*1000*/  ISETP.GE.AND P5, PT, R12, RZ, PT ;  /* 0x000000ff0c00720c */ /* 0x000fe20003fa6270 */
[----:B------:R-:W-:Y:S01]  /*1010*/  IMAD.HI.U32 R12, R8, R19, RZ ;  /* 0x00000013080c7227 */ /* 0x000fe200078e00ff */
[----:B------:R-:W-:-:S03]  /*1020*/  ISETP.GT.U32.AND P6, PT, R6, R5, PT ;  /* 0x000000050600720c */ /* 0x000fc60003fc4070 */
[----:B------:R-:W-:Y:S02]  /*1030*/  IMAD.MOV R12, RZ, RZ, -R12 ;  /* 0x000000ffff0c7224 */ /* 0x000fe400078e0a0c */
[----:B------:R-:W-:-:S04]  /*1040*/  IMAD.HI.U32 R17, R8, R23, RZ ;  /* 0x0000001708117227 */ /* 0x000fc800078e00ff */
[----:B------:R-:W-:Y:S02]  /*1050*/  IMAD.MOV.U32 R28, RZ, RZ, R11 ;  /* 0x000000ffff1c7224 */ /* 0x000fe400078e000b */
[--C-:B------:R-:W-:Y:S01]  /*1060*/  @!P2 IMAD.IADD R7, R7, 0x1, -R6.reuse ;  /* 0x000000010707a824 */ /* 0x100fe200078e0a06 */
[----:B------:R-:W-:Y:S01]  /*1070*/  ISETP.GE.AND P2, PT, R25, RZ, PT ;  /* 0x000000ff1900720c */ /* 0x000fe20003f46270 */
[----:B------:R-:W-:Y:S01]  /*1080*/  @!P6 IMAD.IADD R5, R5, 0x1, -R6 ;  /* 0x000000010505e824 */ /* 0x000fe200078e0a06 */
[C---:B------:R-:W-:Y:S01]  /*1090*/  ISETP.GT.U32.AND P6, PT, R6.reuse, R13, PT ;  /* 0x0000000d0600720c */ /* 0x040fe20003fc4070 */
[C---:B------:R-:W-:Y:S01]  /*10a0*/  IMAD R11, R6.reuse, R12, R19 ;  /* 0x0000000c060b7224 */ /* 0x040fe200078e0213 */
[C---:B------:R-:W-:Y:S01]  /*10b0*/  IADD3 R25, R9.reuse, 0x10, RZ ;  /* 0x0000001009197810 */ /* 0x040fe20007ffe0ff */
[----:B------:R-:W-:Y:S01]  /*10c0*/  IMAD.MOV R17, RZ, RZ, -R17 ;  /* 0x000000ffff117224 */ /* 0x000fe200078e0a11 */
[----:B------:R-:W-:Y:S01]  /*10d0*/  IADD3 R12, R9, 0x11, RZ ;  /* 0x00000011090c7810 */ /* 0x000fe20007ffe0ff */
[----:B------:R-:W-:Y:S01]  /*10e0*/  @!P4 IMAD.MOV R15, RZ, RZ, -R15 ;  /* 0x000000ffff0fc224 */ /* 0x000fe200078e0a0f */
[C---:B------:R-:W-:Y:S01]  /*10f0*/  ISETP.GT.U32.AND P4, PT, R6.reuse, R11, PT ;  /* 0x0000000b0600720c */ /* 0x040fe20003f84070 */
[----:B------:R-:W-:Y:S01]  /*1100*/  IMAD R17, R6, R17, R23 ;  /* 0x0000001106117224 */ /* 0x000fe200078e0217 */
[----:B------:R-:W-:Y:S01]  /*1110*/  IABS R23, R25 ;  /* 0x0000001900177213 */ /* 0x000fe20000000000 */
[----:B------:R-:W-:Y:S01]  /*1120*/  IMAD.MOV.U32 R30, RZ, RZ, R7 ;  /* 0x000000ffff1e7224 */ /* 0x000fe200078e0007 */
[----:B------:R-:W-:Y:S01]  /*1130*/  IABS R21, R12 ;  /* 0x0000000c00157213 */ /* 0x000fe20000000000 */
[----:B------:R-:W0:Y:S01]  /*1140*/  I2F.RP R19, R47 ;  /* 0x0000002f00137306 */ /* 0x000e220000209400 */
[----:B------:R-:W-:-:S02]  /*1150*/  IMAD.MOV.U32 R32, RZ, RZ, R5 ;  /* 0x000000ffff207224 */ /* 0x000fc400078e0005 */
[----:B------:R-:W-:Y:S02]  /*1160*/  @!P6 IMAD.IADD R13, R13, 0x1, -R6 ;  /* 0x000000010d0de824 */ /* 0x000fe400078e0a06 */
[----:B------:R-:W-:-:S03]  /*1170*/  IMAD.HI.U32 R7, R8, R23, RZ ;  /* 0x0000001708077227 */ /* 0x000fc600078e00ff */
[C---:B------:R-:W-:Y:S01]  /*1180*/  ISETP.GT.U32.AND P6, PT, R6.reuse, R13, PT ;  /* 0x0000000d0600720c */ /* 0x040fe20003fc4070 */
[----:B------:R-:W-:Y:S02]  /*1190*/  IMAD.MOV R7, RZ, RZ, -R7 ;  /* 0x000000ffff077224 */ /* 0x000fe400078e0a07 */
[----:B------:R-:W-:Y:S02]  /*11a0*/  @!P4 IMAD.IADD R11, R11, 0x1, -R6 ;  /* 0x000000010b0bc824 */ /* 0x000fe400078e0a06 */
[----:B------:R-:W-:Y:S01]  /*11b0*/  IMAD R7, R6, R7, R23 ;  /* 0x0000000706077224 */ /* 0x000fe200078e0217 */
[----:B------:R-:W-:Y:S01]  /*11c0*/  IABS R23, R29 ;  /* 0x0000001d00177213 */ /* 0x000fe20000000000 */
[----:B------:R-:W-:Y:S01]  /*11d0*/  IMAD.HI.U32 R5, R8, R21, RZ ;  /* 0x0000001508057227 */ /* 0x000fe200078e00ff */
[C---:B------:R-:W-:Y:S01]  /*11e0*/  ISETP.GT.U32.AND P4, PT, R6.reuse, R11, PT ;  /* 0x0000000b0600720c */ /* 0x040fe20003f84070 */
[----:B0-----:R-:W0:Y:S02]  /*11f0*/  MUFU.RCP R19, R19 ;  /* 0x0000001300137308 */ /* 0x001e240000001000 */
[----:B------:R-:W-:Y:S01]  /*1200*/  @!P0 IMAD.MOV R28, RZ, RZ, -R28 ;  /* 0x000000ffff1c8224 */ /* 0x000fe200078e0a1c */
[----:B------:R-:W-:Y:S01]  /*1210*/  ISETP.GE.AND P0, PT, R27, RZ, PT ;  /* 0x000000ff1b00720c */ /* 0x000fe20003f06270 */
[----:B------:R-:W-:Y:S01]  /*1220*/  @!P6 IMAD.IADD R13, R13, 0x1, -R6 ;  /* 0x000000010d0de824 */ /* 0x000fe200078e0a06 */
[----:B------:R-:W-:Y:S01]  /*1230*/  ISETP.GT.U32.AND P6, PT, R6, R7, PT ;  /* 0x000000070600720c */ /* 0x000fe20003fc4070 */
[----:B------:R-:W-:Y:S01]  /*1240*/  IMAD.MOV R5, RZ, RZ, -R5 ;  /* 0x000000ffff057224 */ /* 0x000fe200078e0a05 */
[----:B------:R-:W-:Y:S01]  /*1250*/  IADD3 R27, R9, 0xf, RZ ;  /* 0x0000000f091b7810 */ /* 0x000fe20007ffe0ff */
[----:B------:R-:W-:Y:S01]  /*1260*/  @!P1 IMAD.MOV R30, RZ, RZ, -R30 ;  /* 0x000000ffff1e9224 */ /* 0x000fe200078e0a1e */
[----:B------:R-:W-:Y:S01]  /*1270*/  ISETP.GE.AND P1, PT, R12, RZ, PT ;  /* 0x000000ff0c00720c */ /* 0x000fe20003f26270 */
[----:B------:R-:W-:Y:S01]  /*1280*/  IMAD R5, R6, R5, R21 ;  /* 0x0000000506057224 */ /* 0x000fe200078e0215 */
[----:B------:R-:W-:Y:S01]  /*1290*/  IABS R12, R27 ;  /* 0x0000001b000c7213 */ /* 0x000fe20000000000 */
[----:B------:R-:W-:-:S02]  /*12a0*/  @!P4 IMAD.IADD R11, R11, 0x1, -R6 ;  /* 0x000000010b0bc824 */ /* 0x000fc400078e0a06 */
[----:B------:R-:W-:Y:S01]  /*12b0*/  @!P3 IMAD.MOV R32, RZ, RZ, -R32 ;  /* 0x000000ffff20b224 */ /* 0x000fe200078e0a20 */
[C---:B------:R-:W-:Y:S01]  /*12c0*/  ISETP.GT.U32.AND P4, PT, R6.reuse, R5, PT ;  /* 0x000000050600720c */ /* 0x040fe20003f84070 */
[----:B------:R-:W-:Y:S01]  /*12d0*/  IMAD.MOV.U32 R21, RZ, RZ, R12 ;  /* 0x000000ffff157224 */ /* 0x000fe200078e000c */
[----:B------:R-:W-:Y:S01]  /*12e0*/  ISETP.GT.U32.AND P3, PT, R6, R17, PT ;  /* 0x000000110600720c */ /* 0x000fe20003f64070 */
[----:B------:R-:W-:Y:S02]  /*12f0*/  @!P6 IMAD.IADD R7, R7, 0x1, -R6 ;  /* 0x000000010707e824 */ /* 0x000fe400078e0a06 */
[----:B------:R-:W-:Y:S02]  /*1300*/  IMAD.MOV.U32 R34, RZ, RZ, R11 ;  /* 0x000000ffff227224 */ /* 0x000fe400078e000b */
[----:B------:R-:W-:Y:S01]  /*1310*/  IMAD.HI.U32 R11, R8, R21, RZ ;  /* 0x00000015080b7227 */ /* 0x000fe200078e00ff */
[----:B------:R-:W-:-:S03]  /*1320*/  ISETP.GT.U32.AND P6, PT, R6, R7, PT ;  /* 0x000000070600720c */ /* 0x000fc60003fc4070 */
[----:B------:R-:W-:Y:S02]  /*1330*/  IMAD.MOV R11, RZ, RZ, -R11 ;  /* 0x000000ffff0b7224 */ /* 0x000fe400078e0a0b */
[--C-:B------:R-:W-:Y:S02]  /*1340*/  @!P4 IMAD.IADD R5, R5, 0x1, -R6.reuse ;  /* 0x000000010505c824 */ /* 0x100fe400078e0a06 */
[--C-:B------:R-:W-:Y:S02]  /*1350*/  @!P3 IMAD.IADD R17, R17, 0x1, -R6.reuse ;  /* 0x000000011111b824 */ /* 0x100fe400078e0a06 */
[C---:B------:R-:W-:Y:S01]  /*1360*/  IMAD R11, R6.reuse, R11, R21 ;  /* 0x0000000b060b7224 */ /* 0x040fe200078e0215 */
[C---:B------:R-:W-:Y:S01]  /*1370*/  ISETP.GT.U32.AND P4, PT, R6.reuse, R5, PT ;  /* 0x000000050600720c */ /* 0x040fe20003f84070 */
[----:B------:R-:W-:Y:S01]  /*1380*/  IMAD.MOV.U32 R36, RZ, RZ, R13 ;  /* 0x000000ffff247224 */ /* 0x000fe200078e000d */
[----:B0-----:R-:W-:Y:S01]  /*1390*/  IADD3 R13, R19, 0xffffffe, RZ ;  /* 0x0ffffffe130d7810 */ /* 0x001fe20007ffe0ff */
[----:B------:R-:W-:Y:S01]  /*13a0*/  @!P6 IMAD.IADD R7, R7, 0x1, -R6 ;  /* 0x000000010707e824 */ /* 0x000fe200078e0a06 */
[----:B------:R-:W-:Y:S01]  /*13b0*/  ISETP.GT.U32.AND P3, PT, R6, R17, PT ;  /* 0x000000110600720c */ /* 0x000fe20003f64070 */
[----:B------:R-:W-:Y:S01]  /*13c0*/  IMAD.HI.U32 R12, R8, R23, RZ ;  /* 0x00000017080c7227 */ /* 0x000fe200078e00ff */
[----:B------:R-:W-:-:S02]  /*13d0*/  ISETP.GT.U32.AND P6, PT, R6, R11, PT ;  /* 0x0000000b0600720c */ /* 0x000fc40003fc4070 */
[----:B------:R-:W0:Y:S01]  /*13e0*/  F2I.FTZ.U32.TRUNC.NTZ R13, R13 ;  /* 0x0000000d000d7305 */ /* 0x000e22000021f000 */
[----:B------:R-:W-:Y:S01]  /*13f0*/  @!P5 IMAD.MOV R34, RZ, RZ, -R34 ;  /* 0x000000ffff22d224 */ /* 0x000fe200078e0a22 */
[----:B------:R-:W-:Y:S01]  /*1400*/  ISETP.GE.AND P5, PT, R25, RZ, PT ;  /* 0x000000ff1900720c */ /* 0x000fe20003fa6270 */
[----:B------:R-:W-:Y:S01]  /*1410*/  IMAD.MOV R12, RZ, RZ, -R12 ;  /* 0x000000ffff0c7224 */ /* 0x000fe200078e0a0c */
[C---:B------:R-:W-:Y:S01]  /*1420*/  IADD3 R21, R9.reuse, 0xc, RZ ;  /* 0x0000000c09157810 */ /* 0x040fe20007ffe0ff */
[----:B------:R-:W-:Y:S02]  /*1430*/  IMAD.MOV.U32 R40, RZ, RZ, R7 ;  /* 0x000000ffff287224 */ /* 0x000fe400078e0007 */
[----:B------:R-:W-:Y:S01]  /*1440*/  IMAD R19, R6, R12, R23 ;  /* 0x0000000c06137224 */ /* 0x000fe200078e0217 */
[----:B------:R-:W-:Y:S01]  /*1450*/  IADD3 R12, R9, 0xd, RZ ;  /* 0x0000000d090c7810 */ /* 0x000fe20007ffe0ff */
[--C-:B------:R-:W-:Y:S01]  /*1460*/  @!P4 IMAD.IADD R5, R5, 0x1, -R6.reuse ;  /* 0x000000010505c824 */ /* 0x100fe200078e0a06 */
[----:B------:R-:W-:Y:S01]  /*1470*/  IADD3 R23, R9, 0xb, RZ ;  /* 0x0000000b09177810 */ /* 0x000fe20007ffe0ff */
[--C-:B------:R-:W-:Y:S01]  /*1480*/  @!P3 IMAD.IADD R17, R17, 0x1, -R6.reuse ;  /* 0x000000011111b824 */ /* 0x100fe200078e0a06 */
[----:B------:R-:W-:Y:S01]  /*1490*/  ISETP.GE.AND P4, PT, R12, RZ, PT ;  /* 0x000000ff0c00720c */ /* 0x000fe20003f86270 */
[----:B------:R-:W-:Y:S01]  /*14a0*/  @!P6 IMAD.IADD R11, R11, 0x1, -R6 ;  /* 0x000000010b0be824 */ /* 0x000fe200078e0a06 */
[----:B------:R-:W-:Y:S01]  /*14b0*/  IABS R12, R12 ;  /* 0x0000000c000c7213 */ /* 0x000fe20000000000 */
[----:B------:R-:W-:Y:S01]  /*14c0*/  @!P5 IMAD.MOV R40, RZ, RZ, -R40 ;  /* 0x000000ffff28d224 */ /* 0x000fe200078e0a28 */
[----:B------:R-:W-:Y:S01]  /*14d0*/  IABS R25, R23 ;  /* 0x0000001700197213 */ /* 0x000fe20000000000 */
[----:B------:R-:W-:Y:S01]  /*14e0*/  IMAD.MOV.U32 R38, RZ, RZ, R5 ;  /* 0x000000ffff267224 */ /* 0x000fe200078e0005 */
[C---:B------:R-:W-:Y:S01]  /*14f0*/  ISETP.GT.U32.AND P5, PT, R6.reuse, R19, PT ;  /* 0x000000130600720c */ /* 0x040fe20003fa4070 */
[----:B------:R-:W-:Y:S01]  /*1500*/  @!P0 IMAD.MOV R17, RZ, RZ, -R17 ;  /* 0x000000ffff118224 */ /* 0x000fe200078e0a11 */
[----:B------:R-:W-:Y:S01]  /*1510*/  ISETP.GE.AND P0, PT, R21, RZ, PT ;  /* 0x000000ff1500720c */ /* 0x000fe20003f06270 */
[----:B0-----:R-:W-:Y:S01]  /*1520*/  IMAD.MOV R42, RZ, RZ, -R13 ;  /* 0x000000ffff2a7224 */ /* 0x001fe200078e0a0d */
[----:B------:R-:W-:Y:S01]  /*1530*/  IABS R5, R21 ;  /* 0x0000001500057213 */ /* 0x000fe20000000000 */
[----:B------:R-:W-:Y:S01]  /*1540*/  IMAD.MOV.U32 R21, RZ, RZ, R12 ;  /* 0x000000ffff157224 */ /* 0x000fe200078e000c */
[----:B------:R-:W-:Y:S01]  /*1550*/  ISETP.GT.U32.AND P6, PT, R6, R11, PT ;  /* 0x0000000b0600720c */ /* 0x000fe20003fc4070 */
[----:B------:R-:W-:Y:S01]  /*1560*/  IMAD.HI.U32 R12, R8, R25, RZ ;  /* 0x00000019080c7227 */ /* 0x000fe200078e00ff */
[----:B------:R-:W-:-:S02]  /*1570*/  ISETP.GE.AND P3, PT, R29, RZ, PT ;  /* 0x000000ff1d00720c */ /* 0x000fc40003f66270 */
[----:B------:R-:W-:Y:S01]  /*1580*/  IABS R29, R44 ;  /* 0x0000002c001d7213 */ /* 0x000fe20000000000 */
[----:B------:R-:W-:Y:S01]  /*1590*/  @!P2 IMAD.MOV R36, RZ, RZ, -R36 ;  /* 0x000000ffff24a224 */ /* 0x000fe200078e0a24 */
[----:B------:R-:W-:Y:S01]  /*15a0*/  ISETP.GE.AND P2, PT, R27, RZ, PT ;  /* 0x000000ff1b00720c */ /* 0x000fe20003f46270 */
[----:B------:R-:W-:Y:S01]  /*15b0*/  @!P1 IMAD.MOV R38, RZ, RZ, -R38 ;  /* 0x000000ffff269224 */ /* 0x000fe200078e0a26 */
[----:B------:R-:W-:Y:S01]  /*15c0*/  ISETP.GE.AND P1, PT, R23, RZ, PT ;  /* 0x000000ff1700720c */ /* 0x000fe20003f26270 */
[----:B------:R-:W-:Y:S02]  /*15d0*/  IMAD.MOV R27, RZ, RZ, -R12 ;  /* 0x000000ffff1b7224 */ /* 0x000fe400078e0a0c */
[----:B------:R-:W-:Y:S01]  /*15e0*/  IMAD R39, R42, R47, RZ ;  /* 0x0000002f2a277224 */ /* 0x000fe200078e02ff */
[----:B------:R-:W-:Y:S01]  /*15f0*/  IADD3 R42, R9, 0x9, RZ ;  /* 0x00000009092a7810 */ /* 0x000fe20007ffe0ff */
[----:B------:R-:W-:Y:S02]  /*1600*/  IMAD.MOV.U32 R12, RZ, RZ, RZ ;  /* 0x000000ffff0c7224 */ /* 0x000fe400078e00ff */
[----:B------:R-:W-:-:S02]  /*1610*/  IMAD.MOV.U32 R23, RZ, RZ, R5 ;  /* 0x000000ffff177224 */ /* 0x000fc400078e0005 */
[----:B------:R-:W-:-:S04]  /*1620*/  IMAD.HI.U32 R5, R8, R21, RZ ;  /* 0x0000001508057227 */ /* 0x000fc800078e00ff */
[----:B------:R-:W-:Y:S01]  /*1630*/  IMAD.HI.U32 R39, R13, R39, R12 ;  /* 0x000000270d277227 */ /* 0x000fe200078e000c */
[----:B------:R-:W-:-:S03]  /*1640*/  IADD3 R12, R9, 0xa, RZ ;  /* 0x0000000a090c7810 */ /* 0x000fc60007ffe0ff */
[--C-:B------:R-:W-:Y:S02]  /*1650*/  @!P5 IMAD.IADD R19, R19, 0x1, -R6.reuse ;  /* 0x000000011313d824 */ /* 0x100fe400078e0a06 */
[----:B------:R-:W-:Y:S02]  /*1660*/  IMAD.MOV R5, RZ, RZ, -R5 ;  /* 0x000000ffff057224 */ /* 0x000fe400078e0a05 */
[----:B------:R-:W-:Y:S01]  /*1670*/  @!P6 IMAD.IADD R11, R11, 0x1, -R6 ;  /* 0x000000010b0be824 */ /* 0x000fe200078e0a06 */
[C---:B------:R-:W-:Y:S01]  /*1680*/  ISETP.GT.U32.AND P5, PT, R6.reuse, R19, PT ;  /* 0x000000130600720c */ /* 0x040fe20003fa4070 */
[----:B------:R-:W-:Y:S01]  /*1690*/  IMAD R13, R6, R27, R25 ;  /* 0x0000001b060d7224 */ /* 0x000fe200078e0219 */
[----:B------:R-:W-:Y:S01]  /*16a0*/  ISETP.GE.AND P6, PT, R12, RZ, PT ;  /* 0x000000ff0c00720c */ /* 0x000fe20003fc6270 */
[----:B------:R-:W-:Y:S01]  /*16b0*/  IMAD.HI.U32 R7, R8, R23, RZ ;  /* 0x0000001708077227 */ /* 0x000fe200078e00ff */
[----:B------:R-:W-:Y:S02]  /*16c0*/  IABS R25, R12 ;  /* 0x0000000c00197213 */ /* 0x000fe40000000000 */
[----:B------:R-:W-:Y:S01]  /*16d0*/  IABS R27, R42 ;  /* 0x0000002a001b7213 */ /* 0x000fe20000000000 */
[----:B------:R-:W-:-:S02]  /*16e0*/  IMAD R5, R6, R5, R21 ;  /* 0x0000000506057224 */ /* 0x000fc400078e0215 */
[----:B------:R-:W-:Y:S02]  /*16f0*/  IMAD.MOV.U32 R12, RZ, RZ, R11 ;  /* 0x000000ffff0c7224 */ /* 0x000fe400078e000b */
[----:B------:R-:W-:Y:S02]  /*1700*/  IMAD.MOV R7, RZ, RZ, -R7 ;  /* 0x000000ffff077224 */ /* 0x000fe400078e0a07 */
[----:B------:R-:W-:Y:S01]  /*1710*/  @!P2 IMAD.MOV R12, RZ, RZ, -R12 ;  /* 0x000000ffff0ca224 */ /* 0x000fe200078e0a0c */
[C---:B------:R-:W-:Y:S01]  /*1720*/  ISETP.GT.U32.AND P2, PT, R6.reuse, R5, PT ;  /* 0x000000050600720c */ /* 0x040fe20003f44070 */
[----:B------:R-:W-:Y:S02]  /*1730*/  IMAD R7, R6, R7, R23 ;  /* 0x0000000706077224 */ /* 0x000fe400078e0217 */
[----:B------:R-:W-:Y:S02]  /*1740*/  @!P5 IMAD.IADD R19, R19, 0x1, -R6 ;  /* 0x000000011313d824 */ /* 0x000fe400078e0a06 */
[----:B------:R-:W-:Y:S01]  /*1750*/  IMAD.HI.U32 R11, R8, R25, RZ ;  /* 0x00000019080b7227 */ /* 0x000fe200078e00ff */
[----:B------:R-:W-:-:S03]  /*1760*/  ISETP.GT.U32.AND P5, PT, R6, R7, PT ;  /* 0x000000070600720c */ /* 0x000fc60003fa4070 */
[----:B------:R-:W-:Y:S02]  /*1770*/  IMAD.MOV R11, RZ, RZ, -R11 ;  /* 0x000000ffff0b7224 */ /* 0x000fe400078e0a0b */
[----:B------:R-:W-:-:S04]  /*1780*/  IMAD.HI.U32 R21, R8, R27, RZ ;  /* 0x0000001b08157227 */ /* 0x000fc800078e00ff */
[--C-:B------:R-:W-:Y:S02]  /*1790*/  @!P2 IMAD.IADD R5, R5, 0x1, -R6.reuse ;  /* 0x000000010505a824 */ /* 0x100fe400078e0a06 */
[C---:B------:R-:W-:Y:S02]  /*17a0*/  IMAD R11, R6.reuse, R11, R25 ;  /* 0x0000000b060b7224 */ /* 0x040fe400078e0219 */
[----:B------:R-:W-:Y:S01]  /*17b0*/  @!P5 IMAD.IADD R7, R7, 0x1, -R6 ;  /* 0x000000010707d824 */ /* 0x000fe200078e0a06 */
[C---:B------:R-:W-:Y:S01]  /*17c0*/  ISETP.GT.U32.AND P2, PT, R6.reuse, R5, PT ;  /* 0x000000050600720c */ /* 0x040fe20003f44070 */
[----:B------:R-:W-:Y:S01]  /*17d0*/  @!P3 IMAD.MOV R19, RZ, RZ, -R19 ;  /* 0x000000ffff13b224 */ /* 0x000fe200078e0a13 */
[C---:B------:R-:W-:Y:S01]  /*17e0*/  ISETP.GT.U32.AND P3, PT, R6.reuse, R13, PT ;  /* 0x0000000d0600720c */ /* 0x040fe20003f64070 */
[----:B------:R-:W-:Y:S01]  /*17f0*/  IMAD.MOV R21, RZ, RZ, -R21 ;  /* 0x000000ffff157224 */ /* 0x000fe200078e0a15 */
[----:B------:R-:W-:Y:S01]  /*1800*/  ISETP.GT.U32.AND P5, PT, R6, R7, PT ;  /* 0x000000070600720c */ /* 0x000fe20003fa4070 */
[----:B------:R-:W-:-:S04]  /*1810*/  IMAD.HI.U32 R25, R8, R31, RZ ;  /* 0x0000001f08197227 */ /* 0x000fc800078e00ff */
[C---:B------:R-:W-:Y:S02]  /*1820*/  IMAD R21, R6.reuse, R21, R27 ;  /* 0x0000001506157224 */ /* 0x040fe400078e021b */
[----:B------:R-:W-:Y:S02]  /*1830*/  IMAD.MOV R25, RZ, RZ, -R25 ;  /* 0x000000ffff197224 */ /* 0x000fe400078e0a19 */
[--C-:B------:R-:W-:Y:S01]  /*1840*/  @!P2 IMAD.IADD R5, R5, 0x1, -R6.reuse ;  /* 0x000000010505a824 */ /* 0x100fe200078e0a06 */
[C---:B------:R-:W-:Y:S01]  /*1850*/  ISETP.GT.U32.AND P2, PT, R6.reuse, R11, PT ;  /* 0x0000000b0600720c */ /* 0x040fe20003f44070 */
[--C-:B------:R-:W-:Y:S02]  /*1860*/  @!P3 IMAD.IADD R13, R13, 0x1, -R6.reuse ;  /* 0x000000010d0db824 */ /* 0x100fe400078e0a06 */
[----:B------:R-:W-:Y:S01]  /*1870*/  @!P5 IMAD.IADD R7, R7, 0x1, -R6 ;  /* 0x000000010707d824 */ /* 0x000fe200078e0a06 */
[C---:B------:R-:W-:Y:S01]  /*1880*/  ISETP.GT.U32.AND P5, PT, R6.reuse, R21, PT ;  /* 0x000000150600720c */ /* 0x040fe20003fa4070 */
[C---:B------:R-:W-:Y:S01]  /*1890*/  IMAD R25, R6.reuse, R25, R31 ;  /* 0x0000001906197224 */ /* 0x040fe200078e021f */
[----:B------:R-:W-:Y:S01]  /*18a0*/  ISETP.GT.U32.AND P3, PT, R6, R13, PT ;  /* 0x0000000d0600720c */ /* 0x000fe20003f64070 */
[----:B------:R-:W-:Y:S01]  /*18b0*/  IMAD.HI.U32 R23, R8, R29, RZ ;  /* 0x0000001d08177227 */ /* 0x000fe200078e00ff */
[----:B------:R-:W-:-:S03]  /*18c0*/  IABS R31, R49 ;  /* 0x00000031001f7213 */ /* 0x000fc60000000000 */
[----:B------:R-:W-:Y:S02]  /*18d0*/  IMAD.MOV R23, RZ, RZ, -R23 ;  /* 0x000000ffff177224 */ /* 0x000fe400078e0a17 */
[----:B------:R-:W-:Y:S02]  /*18e0*/  @!P2 IMAD.IADD R11, R11, 0x1, -R6 ;  /* 0x000000010b0ba824 */ /* 0x000fe400078e0a06 */
[----:B------:R-:W-:-:S03]  /*18f0*/  IMAD.HI.U32 R27, R8, R31, RZ ;  /* 0x0000001f081b7227 */ /* 0x000fc600078e00ff */
[C---:B------:R-:W-:Y:S01]  /*1900*/  ISETP.GT.U32.AND P2, PT, R6.reuse, R11, PT ;  /* 0x0000000b0600720c */ /* 0x040fe20003f44070 */
[--C-:B------:R-:W-:Y:S02]  /*1910*/  @!P5 IMAD.IADD R21, R21, 0x1, -R6.reuse ;  /* 0x000000011515d824 */ /* 0x100fe400078e0a06 */
[C---:B------:R-:W-:Y:S02]  /*1920*/  IMAD R23, R6.reuse, R23, R29 ;  /* 0x0000001706177224 */ /* 0x040fe400078e021d */
[----:B------:R-:W-:Y:S01]  /*1930*/  IMAD.MOV R27, RZ, RZ, -R27 ;  /* 0x000000ffff1b7224 */ /* 0x000fe200078e0a1b */
[C---:B------:R-:W-:Y:S01]  /*1940*/  ISETP.GT.U32.AND P5, PT, R6.reuse, R21, PT ;  /* 0x000000150600720c */ /* 0x040fe20003fa4070 */
[----:B------:R-:W-:Y:S01]  /*1950*/  @!P3 IMAD.IADD R13, R13, 0x1, -R6 ;  /* 0x000000010d0db824 */ /* 0x000fe200078e0a06 */
[----:B------:R-:W-:Y:S01]  /*1960*/  ISETP.GT.U32.AND P3, PT, R6, R23, PT ;  /* 0x000000170600720c */ /* 0x000fe20003f64070 */
[----:B------:R-:W-:-:S04]  /*1970*/  IMAD.HI.U32 R29, R8, R33, RZ ;  /* 0x00000021081d7227 */ /* 0x000fc800078e00ff */
[----:B------:R-:W-:Y:S01]  /*1980*/  @!P2 IMAD.IADD R11, R11, 0x1, -R6 ;  /* 0x000000010b0ba824 */ /* 0x000fe200078e0a06 */
[C---:B------:R-:W-:Y:S01]  /*1990*/  ISETP.GT.U32.AND P2, PT, R6.reuse, R25, PT ;  /* 0x000000190600720c */ /* 0x040fe20003f44070 */
[----:B------:R-:W-:Y:S02]  /*19a0*/  IMAD R27, R6, R27, R31 ;  /* 0x0000001b061b7224 */ /* 0x000fe400078e021f */
[----:B------:R-:W-:-:S04]  /*19b0*/  IMAD.HI.U32 R31, R8, R35, RZ ;  /* 0x00000023081f7227 */ /* 0x000fc800078e00ff */
[----:B------:R-:W-:Y:S02]  /*19c0*/  IMAD.MOV R29, RZ, RZ, -R29 ;  /* 0x000000ffff1d7224 */ /* 0x000fe400078e0a1d */
[----:B------:R-:W-:Y:S02]  /*19d0*/  IMAD.MOV R31, RZ, RZ, -R31 ;  /* 0x000000ffff1f7224 */ /* 0x000fe400078e0a1f */
[----:B------:R-:W-:Y:S01]  /*19e0*/  @!P5 IMAD.IADD R21, R21, 0x1, -R6 ;  /* 0x000000011515d824 */ /* 0x000fe200078e0a06 */
[C---:B------:R-:W-:Y:S01]  /*19f0*/  ISETP.GT.U32.AND P5, PT, R6.reuse, R27, PT ;  /* 0x0000001b0600720c */ /* 0x040fe20003fa4070 */
[----:B------:R-:W-:Y:S02]  /*1a00*/  IMAD R29, R6, R29, R33 ;  /* 0x0000001d061d7224 */ /* 0x000fe400078e0221 */
[----:B------:R-:W-:-:S04]  /*1a10*/  IMAD.HI.U32 R33, R8, R37, RZ ;  /* 0x0000002508217227 */ /* 0x000fc800078e00ff */
[C---:B------:R-:W-:Y:S02]  /*1a20*/  IMAD R31, R6.reuse, R31, R35 ;  /* 0x0000001f061f7224 */ /* 0x040fe400078e0223 */
[--C-:B------:R-:W-:Y:S02]  /*1a30*/  @!P3 IMAD.IADD R23, R23, 0x1, -R6.reuse ;  /* 0x000000011717b824 */ /* 0x100fe400078e0a06 */
[----:B------:R-:W-:Y:S02]  /*1a40*/  IMAD.MOV R33, RZ, RZ, -R33 ;  /* 0x000000ffff217224 */ /* 0x000fe400078e0a21 */
[--C-:B------:R-:W-:Y:S01]  /*1a50*/  @!P2 IMAD.IADD R25, R25, 0x1, -R6.reuse ;  /* 0x000000011919a824 */ /* 0x100fe200078e0a06 */
[C---:B------:R-:W-:Y:S01]  /*1a60*/  ISETP.GT.U32.AND P2, PT, R6.reuse, R31, PT ;  /* 0x0000001f0600720c */ /* 0x040fe20003f44070 */
[C---:B------:R-:W-:Y:S01]  /*1a70*/  IMAD R33, R6.reuse, R33, R37 ;  /* 0x0000002106217224 */ /* 0x040fe200078e0225 */
[----:B------:R-:W-:Y:S01]  /*1a80*/  ISETP.GT.U32.AND P3, PT, R6, R23, PT ;  /* 0x000000170600720c */ /* 0x000fe20003f64070 */
[----:B------:R-:W-:-:S02]  /*1a90*/  @!P5 IMAD.IADD R27, R27, 0x1, -R6 ;  /* 0x000000011b1bd824 */ /* 0x000fc400078e0a06 */
[----:B------:R-:W-:Y:S01]  /*1aa0*/  IMAD.HI.U32 R35, R8, R41, RZ ;  /* 0x0000002908237227 */ /* 0x000fe200078e00ff */
[----:B------:R-:W-:-:S03]  /*1ab0*/  ISETP.GT.U32.AND P5, PT, R6, R33, PT ;  /* 0x000000210600720c */ /* 0x000fc60003fa4070 */
[----:B------:R-:W-:Y:S02]  /*1ac0*/  IMAD.MOV R35, RZ, RZ, -R35 ;  /* 0x000000ffff237224 */ /* 0x000fe400078e0a23 */
[----:B------:R-:W-:-:S04]  /*1ad0*/  IMAD.HI.U32 R37, R8, R43, RZ ;  /* 0x0000002b08257227 */ /* 0x000fc800078e00ff */
[--C-:B------:R-:W-:Y:S01]  /*1ae0*/  @!P2 IMAD.IADD R31, R31, 0x1, -R6.reuse ;  /* 0x000000011f1fa824 */ /* 0x100fe200078e0a06 */
[----:B------:R-:W-:Y:S01]  /*1af0*/  ISETP.GE.AND P2, PT, R42, RZ, PT ;  /* 0x000000ff2a00720c */ /* 0x000fe20003f46270 */
[--C-:B------:R-:W-:Y:S01]  /*1b00*/  @!P3 IMAD.IADD R23, R23, 0x1, -R6.reuse ;  /* 0x000000011717b824 */ /* 0x100fe200078e0a06 */
[----:B------:R-:W-:Y:S01]  /*1b10*/  ISETP.GT.U32.AND P3, PT, R6, R29, PT ;  /* 0x0000001d0600720c */ /* 0x000fe20003f64070 */
[----:B------:R-:W-:Y:S01]  /*1b20*/  @!P5 IMAD.IADD R33, R33, 0x1, -R6 ;  /* 0x000000012121d824 */ /* 0x000fe200078e0a06 */
[----:B------:R-:W-:Y:S01]  /*1b30*/  ISETP.GE.AND P5, PT, R44, RZ, PT ;  /* 0x000000ff2c00720c */ /* 0x000fe20003fa6270 */
[----:B------:R-:W-:Y:S01]  /*1b40*/  IMAD.MOV.U32 R44, RZ, RZ, R7 ;  /* 0x000000ffff2c7224 */ /* 0x000fe200078e0007 */
[----:B------:R-:W-:Y:S01]  /*1b50*/  LOP3.LUT R7, R0, 0x40, RZ, 0xc0, !PT ;  /* 0x0000004000077812 */ /* 0x000fe200078ec0ff */
[----:B------:R-:W-:-:S04]  /*1b60*/  IMAD.HI.U32 R8, R8, R45, RZ ;  /* 0x0000002d08087227 */ /* 0x000fc800078e00ff */
[C---:B------:R-:W-:Y:S02]  /*1b70*/  IMAD R35, R6.reuse, R35, R41 ;  /* 0x0000002306237224 */ /* 0x040fe400078e0229 */
[----:B------:R-:W-:Y:S01]  /*1b80*/  @!P0 IMAD.MOV R44, RZ, RZ, -R44 ;  /* 0x000000ffff2c8224 */ /* 0x000fe200078e0a2c */
[C---:B------:R-:W-:Y:S01]  /*1b90*/  ISETP.GT.U32.AND P0, PT, R6.reuse, R27, PT ;  /* 0x0000001b0600720c */ /* 0x040fe20003f04070 */
[----:B------:R-:W-:Y:S01]  /*1ba0*/  @!P2 IMAD.MOV R21, RZ, RZ, -R21 ;  /* 0x000000ffff15a224 */ /* 0x000fe200078e0a15 */
[----:B------:R-:W-:Y:S01]  /*1bb0*/  ISETP.GT.U32.AND P2, PT, R6, R33, PT ;  /* 0x000000210600720c */ /* 0x000fe20003f44070 */
[----:B------:R-:W-:Y:S02]  /*1bc0*/  IMAD.MOV R41, RZ, RZ, -R8 ;  /* 0x000000ffff297224 */ /* 0x000fe400078e0a08 */
[----:B------:R-:W-:-:S04]  /*1bd0*/  IMAD.HI.U32 R8, R39, R80, RZ ;  /* 0x0000005027087227 */ /* 0x000fc800078e00ff */
[----:B------:R-:W-:Y:S01]  /*1be0*/  @!P3 IMAD.IADD R29, R29, 0x1, -R6 ;  /* 0x000000011d1db824 */ /* 0x000fe200078e0a06 */
[C---:B------:R-:W-:Y:S01]  /*1bf0*/  ISETP.GT.U32.AND P3, PT, R6.reuse, R35, PT ;  /* 0x000000230600720c */ /* 0x040fe20003f64070 */
[----:B------:R-:W-:Y:S02]  /*1c00*/  IMAD.MOV R37, RZ, RZ, -R37 ;  /* 0x000000ffff257224 */ /* 0x000fe400078e0a25 */
[----:B------:R-:W-:Y:S02]  /*1c10*/  IMAD.MOV R8, RZ, RZ, -R8 ;  /* 0x000000ffff087224 */ /* 0x000fe400078e0a08 */
[C---:B------:R-:W-:Y:S02]  /*1c20*/  IMAD R37, R6.reuse, R37, R43 ;  /* 0x0000002506257224 */ /* 0x040fe400078e022b */
[----:B------:R-:W-:Y:S01]  /*1c30*/  IMAD R39, R6, R41, R45 ;  /* 0x0000002906277224 */ /* 0x000fe200078e022d */
[----:B------:R-:W-:Y:S01]  /*1c40*/  LOP3.LUT R45, R0, 0x7, RZ, 0xc0, !PT ;  /* 0x00000007002d7812 */ /* 0x000fe200078ec0ff */
[----:B------:R-:W-:-:S02]  /*1c50*/  IMAD R80, R47, R8, R80 ;  /* 0x000000082f507224 */ /* 0x000fc400078e0250 */
[----:B------:R-:W-:Y:S01]  /*1c60*/  @!P5 IMAD.MOV R23, RZ, RZ, -R23 ;  /* 0x000000ffff17d224 */ /* 0x000fe200078e0a17 */
[C---:B------:R-:W-:Y:S01]  /*1c70*/  ISETP.GT.U32.AND P5, PT, R6.reuse, R37, PT ;  /* 0x000000250600720c */ /* 0x040fe20003fa4070 */
[--C-:B------:R-:W-:Y:S01]  /*1c80*/  @!P0 IMAD.IADD R27, R27, 0x1, -R6.reuse ;  /* 0x000000011b1b8824 */ /* 0x100fe200078e0a06 */
[C---:B------:R-:W-:Y:S01]  /*1c90*/  ISETP.GT.U32.AND P0, PT, R6.reuse, R39, PT ;  /* 0x000000270600720c */ /* 0x040fe20003f04070 */
[--C-:B------:R-:W-:Y:S01]  /*1ca0*/  @!P2 IMAD.IADD R33, R33, 0x1, -R6.reuse ;  /* 0x000000012121a824 */ /* 0x100fe200078e0a06 */
[----:B------:R-:W-:Y:S01]  /*1cb0*/  ISETP.GT.U32.AND P2, PT, R47, R80, PT ;  /* 0x000000502f00720c */ /* 0x000fe20003f44070 */
[----:B------:R-:W-:Y:S01]  /*1cc0*/  @!P3 IMAD.IADD R35, R35, 0x1, -R6 ;  /* 0x000000012323b824 */ /* 0x000fe200078e0a06 */
[----:B------:R-:W-:Y:S01]  /*1cd0*/  ISETP.GT.U32.AND P3, PT, R6, R25, PT ;  /* 0x000000190600720c */ /* 0x000fe20003f64070 */
[----:B------:R-:W-:Y:S02]  /*1ce0*/  IMAD.MOV.U32 R42, RZ, RZ, R5 ;  /* 0x000000ffff2a7224 */ /* 0x000fe400078e0005 */
[----:B------:R-:W-:-:S02]  /*1cf0*/  IMAD.MOV.U32 R46, RZ, RZ, R11 ;  /* 0x000000ffff2e7224 */ /* 0x000fc400078e000b */
[----:B------:R-:W-:Y:S01]  /*1d00*/  @!P4 IMAD.MOV R42, RZ, RZ, -R42 ;  /* 0x000000ffff2ac224 */ /* 0x000fe200078e0a2a */
[----:B------:R-:W-:Y:S01]  /*1d10*/  ISETP.GT.U32.AND P4, PT, R6, R31, PT ;  /* 0x0000001f0600720c */ /* 0x000fe20003f84070 */
[--C-:B------:R-:W-:Y:S02]  /*1d20*/  @!P5 IMAD.IADD R37, R37, 0x1, -R6.reuse ;  /* 0x000000012525d824 */ /* 0x100fe400078e0a06 */
[----:B------:R-:W-:Y:S02]  /*1d30*/  @!P0 IMAD.IADD R39, R39, 0x1, -R6 ;  /* 0x0000000127278824 */ /* 0x000fe400078e0a06 */
[----:B------:R-:W-:Y:S01]  /*1d40*/  @!P2 IMAD.IADD R80, R80, 0x1, -R47 ;  /* 0x000000015050a824 */ /* 0x000fe200078e0a2f */
[C---:B------:R-:W-:Y:S01]  /*1d50*/  ISETP.GT.U32.AND P5, PT, R6.reuse, R37, PT ;  /* 0x000000250600720c */ /* 0x040fe20003fa4070 */
[----:B------:R-:W-:Y:S01]  /*1d60*/  @!P1 IMAD.MOV R13, RZ, RZ, -R13 ;  /* 0x000000ffff0d9224 */ /* 0x000fe200078e0a0d */
[C---:B------:R-:W-:Y:S01]  /*1d70*/  ISETP.GT.U32.AND P1, PT, R6.reuse, R29, PT ;  /* 0x0000001d0600720c */ /* 0x040fe20003f24070 */
[----:B------:R-:W-:Y:S01]  /*1d80*/  @!P6 IMAD.MOV R46, RZ, RZ, -R46 ;  /* 0x000000ffff2ee224 */ /* 0x000fe200078e0a2e */
[----:B------:R-:W-:Y:S01]  /*1d90*/  ISETP.GT.U32.AND P6, PT, R6, R35, PT ;  /* 0x000000230600720c */ /* 0x000fe20003fc4070 */
[--C-:B------:R-:W-:Y:S01]  /*1da0*/  @!P3 IMAD.IADD R25, R25, 0x1, -R6.reuse ;  /* 0x000000011919b824 */ /* 0x100fe200078e0a06 */
[----:B------:R-:W-:Y:S01]  /*1db0*/  ISETP.GE.AND P3, PT, R48, RZ, PT ;  /* 0x000000ff3000720c */ /* 0x000fe20003f66270 */
[----:B------:R-:W-:Y:S01]  /*1dc0*/  IMAD.SHL.U32 R8, R0, 0x8, RZ ;  /* 0x0000000800087824 */ /* 0x000fe200078e00ff */
[----:B------:R-:W-:Y:S01]  /*1dd0*/  ISETP.GT.U32.AND P0, PT, R6, R39, PT ;  /* 0x000000270600720c */ /* 0x000fe20003f04070 */
[----:B------:R-:W-:Y:S01]  /*1de0*/  IMAD.SHL.U32 R5, R0, 0x2, RZ ;  /* 0x0000000200057824 */ /* 0x000fe200078e00ff */
[----:B------:R-:W-:Y:S01]  /*1df0*/  ISETP.GT.U32.AND P2, PT, R47, R80, PT ;  /* 0x000000502f00720c */ /* 0x000fe20003f44070 */
[--C-:B------:R-:W-:Y:S01]  /*1e00*/  @!P4 IMAD.IADD R31, R31, 0x1, -R6.reuse ;  /* 0x000000011f1fc824 */ /* 0x100fe200078e0a06 */
[----:B------:R-:W-:Y:S01]  /*1e10*/  LOP3.LUT R48, R8, 0x30, RZ, 0xc0, !PT ;  /* 0x0000003008307812 */ /* 0x000fe200078ec0ff */
[--C-:B------:R-:W-:Y:S01]  /*1e20*/  @!P5 IMAD.IADD R37, R37, 0x1, -R6.reuse ;  /* 0x000000012525d824 */ /* 0x100fe200078e0a06 */
[----:B------:R-:W-:Y:S01]  /*1e30*/  ISETP.GE.AND P4, PT, R50, RZ, PT ;  /* 0x000000ff3200720c */ /* 0x000fe20003f86270 */
[--C-:B------:R-:W-:Y:S01]  /*1e40*/  @!P1 IMAD.IADD R29, R29, 0x1, -R6.reuse ;  /* 0x000000011d1d9824 */ /* 0x100fe200078e0a06 */
[----:B------:R-:W-:Y:S01]  /*1e50*/  ISETP.GE.AND P1, PT, R49, RZ, PT ;  /* 0x000000ff3100720c */ /* 0x000fe20003f26270 */
[--C-:B------:R-:W-:Y:S01]  /*1e60*/  @!P6 IMAD.IADD R35, R35, 0x1, -R6.reuse ;  /* 0x000000012323e824 */ /* 0x100fe200078e0a06 */
[----:B------:R-:W-:Y:S01]  /*1e70*/  ISETP.GE.AND P6, PT, R51, RZ, PT ;  /* 0x000000ff3300720c */ /* 0x000fe20003fc6270 */
[----:B------:R-:W-:Y:S01]  /*1e80*/  @!P3 IMAD.MOV R25, RZ, RZ, -R25 ;  /* 0x000000ffff19b224 */ /* 0x000fe200078e0a19 */
[----:B------:R-:W-:Y:S01]  /*1e90*/  LOP3.LUT R50, R5, 0x10, RZ, 0xc0, !PT ;  /* 0x0000001005327812 */ /* 0x000fe200078ec0ff */
[----:B------:R-:W-:Y:S01]  /*1ea0*/  @!P0 IMAD.IADD R39, R39, 0x1, -R6 ;  /* 0x0000000127278824 */ /* 0x000fe200078e0a06 */
[----:B------:R-:W-:Y:S01]  /*1eb0*/  ISETP.GE.AND P3, PT, R52, RZ, PT ;  /* 0x000000ff3400720c */ /* 0x000fe20003f66270 */
[----:B------:R-:W-:Y:S01]  /*1ec0*/  @!P2 IMAD.IADD R80, R80, 0x1, -R47 ;  /* 0x000000015050a824 */ /* 0x000fe200078e0a2f */
[----:B------:R-:W-:Y:S01]  /*1ed0*/  ISETP.GE.AND P5, PT, R53, RZ, PT ;  /* 0x000000ff3500720c */ /* 0x000fe20003fa6270 */
[----:B------:R-:W-:Y:S01]  /*1ee0*/  IMAD R48, R45, 0x40, R48 ;  /* 0x000000402d307824 */ /* 0x000fe200078e0230 */
[----:B------:R-:W-:Y:S01]  /*1ef0*/  ISETP.GE.AND P0, PT, R54, RZ, PT ;  /* 0x000000ff3600720c */ /* 0x000fe20003f06270 */
[----:B------:R-:W-:Y:S01]  /*1f00*/  IMAD.SHL.U32 R41, R0, 0x20, RZ ;  /* 0x0000002000297824 */ /* 0x000fe200078e00ff */
[----:B------:R-:W-:Y:S01]  /*1f10*/  ISETP.GE.AND P2, PT, R9, RZ, PT ;  /* 0x000000ff0900720c */ /* 0x000fe20003f46270 */
[----:B------:R-:W-:Y:S01]  /*1f20*/  @!P1 IMAD.MOV R27, RZ, RZ, -R27 ;  /* 0x000000ffff1b9224 */ /* 0x000fe200078e0a1b */
[----:B------:R-:W-:Y:S01]  /*1f30*/  LEA.HI R11, R7, R50, RZ, 0x1f ;  /* 0x00000032070b7211 */ /* 0x000fe200078ff8ff */
[----:B------:R-:W-:Y:S01]  /*1f40*/  @!P4 IMAD.MOV R29, RZ, RZ, -R29 ;  /* 0x000000ffff1dc224 */ /* 0x000fe200078e0a1d */
[----:B------:R-:W-:Y:S01]  /*1f50*/  LOP3.LUT R41, R41, 0x200, RZ, 0xc0, !PT ;  /* 0x0000020029297812 */ /* 0x000fe200078ec0ff */
[----:B------:R-:W-:Y:S01]  /*1f60*/  @!P6 IMAD.MOV R31, RZ, RZ, -R31 ;  /* 0x000000ffff1fe224 */ /* 0x000fe200078e0a1f */
[----:B------:R-:W-:Y:S01]  /*1f70*/  LOP3.LUT R48, R48, R11, RZ, 0x3c, !PT ;  /* 0x0000000b30307212 */ /* 0x000fe200078e3cff */
[----:B------:R-:W-:Y:S01]  /*1f80*/  @!P3 IMAD.MOV R33, RZ, RZ, -R33 ;  /* 0x000000ffff21b224 */ /* 0x000fe200078e0a21 */
[----:B------:R-:W-:Y:S01]  /*1f90*/  SHF.R.S32.HI R11, RZ, 0x1f, R10 ;  /* 0x0000001fff0b7819 */ /* 0x000fe2000001140a */
[----:B------:R-:W-:Y:S01]  /*1fa0*/  @!P5 IMAD.MOV R35, RZ, RZ, -R35 ;  /* 0x000000ffff23d224 */ /* 0x000fe200078e0a23 */
[----:B------:R-:W-:Y:S01]  /*1fb0*/  ISETP.NE.AND P1, PT, RZ, c[0x0][0x17c], PT ;  /* 0x00005f00ff007a0c */ /* 0x000fe20003f25270 */
[----:B------:R-:W-:Y:S01]  /*1fc0*/  @!P0 IMAD.MOV R37, RZ, RZ, -R37 ;  /* 0x000000ffff258224 */ /* 0x000fe200078e0a25 */
[----:B------:R-:W-:Y:S01]  /*1fd0*/  LEA.HI R155, R11, R10, RZ, 0x7 ;  /* 0x0000000a0b9b7211 */ /* 0x000fe200078f38ff */
[----:B------:R-:W-:Y:S01]  /*1fe0*/  @!P2 IMAD.MOV R39, RZ, RZ, -R39 ;  /* 0x000000ffff27a224 */ /* 0x000fe200078e0a27 */
[----:B------:R-:W-:Y:S01]  /*1ff0*/  LOP3.LUT R11, RZ, c[0x0][0x17c], RZ, 0x33, !PT ;  /* 0x00005f00ff0b7a12 */ /* 0x000fe200078e33ff */
[----:B------:R-:W-:Y:S01]  /*2000*/  IMAD.IADD R10, R41, 0x1, R48 ;  /* 0x00000001290a7824 */ /* 0x000fe200078e0230 */
[----:B------:R-:W-:Y:S01]  /*2010*/  ISETP.NE.AND P0, PT, RZ, c[0x0][0x178], PT ;  /* 0x00005e00ff007a0c */ /* 0x000fe20003f05270 */
[----:B------:R-:W-:Y:S01]  /*2020*/  IMAD R82, R45, 0x110, RZ ;  /* 0x000001102d527824 */ /* 0x000fe200078e02ff */
[C---:B------:R-:W-:Y:S01]  /*2030*/  SEL R48, R11.reuse, R14, !P1 ;  /* 0x0000000e0b307207 */ /* 0x040fe20004800000 */
[----:B------:R-:W-:Y:S01]  /*2040*/  IMAD.SHL.U32 R6, R0, 0x40, RZ ;  /* 0x0000004000067824 */ /* 0x000fe200078e00ff */
[C---:B------:R-:W-:Y:S01]  /*2050*/  SEL R49, R11.reuse, R16, !P1 ;  /* 0x000000100b317207 */ /* 0x040fe20004800000 */
[----:B------:R-:W-:Y:S01]  /*2060*/  IMAD R43, R4, c[0x0][0x188], RZ ;  /* 0x00006200042b7a24 */ /* 0x000fe200078e02ff */
[C---:B------:R-:W-:Y:S01]  /*2070*/  SEL R50, R11.reuse, R18, !P1 ;  /* 0x000000120b327207 */ /* 0x040fe20004800000 */
[----:B------:R-:W-:Y:S01]  /*2080*/  IMAD R48, R48, c[0x0][0x190], RZ ;  /* 0x0000640030307a24 */ /* 0x000fe200078e02ff */
[----:B------:R-:W-:Y:S01]  /*2090*/  SEL R51, R11, R20, !P1 ;  /* 0x000000140b337207 */ /* 0x000fe20004800000 */
        /* <DEDUP_REMOVED lines=57> */
[----:B------:R-:W-:Y:S01]  /*2430*/  ISETP.GE.AND P1, PT, R2, RZ, PT ;  /* 0x000000ff0200720c */ /* 0x000fe20003f26270 */
[----:B------:R-:W-:Y:S01]  /*2440*/  IMAD R78, R78, c[0x0][0x190], RZ ;  /* 0x000064004e4e7a24 */ /* 0x000fe200078e02ff */
[----:B------:R-:W-:Y:S01]  /*2450*/  LEA R185, P3, R49, c[0x0][0x168], 0x1 ;  /* 0x00005a0031b97a11 */ /* 0x000fe200078608ff */
[----:B------:R-:W-:Y:S01]  /*2460*/  IMAD R79, R79, c[0x0][0x190], RZ ;  /* 0x000064004f4f7a24 */ /* 0x000fe200078e02ff */
[----:B------:R-:W-:Y:S01]  /*2470*/  LEA R186, P2, R48, c[0x0][0x168], 0x1 ;  /* 0x00005a0030ba7a11 */ /* 0x000fe200078408ff */
[----:B------:R-:W-:Y:S01]  /*2480*/  IMAD.MOV.U32 R46, RZ, RZ, c[0x0][0x188] ;  /* 0x00006200ff2e7624 */ /* 0x000fe200078e00ff */
[----:B------:R-:W-:Y:S01]  /*2490*/  LEA R183, P4, R50, c[0x0][0x168], 0x1 ;  /* 0x00005a0032b77a11 */ /* 0x000fe200078808ff */
[----:B------:R-:W-:Y:S01]  /*24a0*/  IMAD.MOV.U32 R44, RZ, RZ, c[0x0][0x18c] ;  /* 0x00006300ff2c7624 */ /* 0x000fe200078e00ff */
[----:B------:R-:W-:Y:S01]  /*24b0*/  LEA R181, P5, R51, c[0x0][0x168], 0x1 ;  /* 0x00005a0033b57a11 */ /* 0x000fe200078a08ff */
[----:B------:R-:W-:Y:S01]  /*24c0*/  IMAD.SHL.U32 R45, R46, 0x80, RZ ;  /* 0x000000802e2d7824 */ /* 0x000fe200078e00ff */
[----:B------:R-:W-:Y:S01]  /*24d0*/  LEA.HI.X.SX32 R184, R49, c[0x0][0x16c], 0x1, P3 ;  /* 0x00005b0031b87a11 */ /* 0x000fe200018f0eff */
[----:B------:R-:W-:Y:S01]  /*24e0*/  IMAD R42, R3, c[0x0][0x188], RZ ;  /* 0x00006200032a7a24 */ /* 0x000fe200078e02ff */
[----:B------:R-:W-:Y:S01]  /*24f0*/  LEA R179, P6, R178, c[0x0][0x168], 0x1 ;  /* 0x00005a00b2b37a11 */ /* 0x000fe200078c08ff */
[----:B------:R-:W-:Y:S01]  /*2500*/  @!P1 IMAD.MOV R80, RZ, RZ, -R80 ;  /* 0x000000ffff509224 */ /* 0x000fe200078e0a50 */
[----:B------:R-:W-:Y:S01]  /*2510*/  @!P0 LOP3.LUT R80, RZ, c[0x0][0x178], RZ, 0x33, !PT ;  /* 0x00005e00ff508a12 */ /* 0x000fe200078e33ff */
[----:B------:R-:W-:Y:S01]  /*2520*/  IMAD.SHL.U32 R44, R44, 0x80, RZ ;  /* 0x000000802c2c7824 */ /* 0x000fe200078e00ff */
[----:B------:R-:W-:-:S02]  /*2530*/  LEA.HI.X.SX32 R187, R48, c[0x0][0x16c], 0x1, P2 ;  /* 0x00005b0030bb7a11 */ /* 0x000fc400010f0eff */
[----:B------:R-:W-:Y:S01]  /*2540*/  LEA R171, P3, R56, c[0x0][0x168], 0x1 ;  /* 0x00005a0038ab7a11 */ /* 0x000fe200078608ff */
[----:B------:R-:W-:Y:S01]  /*2550*/  IMAD R80, R80, c[0x0][0x184], RZ ;  /* 0x0000610050507a24 */ /* 0x000fe200078e02ff */
[----:B------:R-:W-:Y:S02]  /*2560*/  LEA.HI.X.SX32 R182, R50, c[0x0][0x16c], 0x1, P4 ;  /* 0x00005b0032b67a11 */ /* 0x000fe400020f0eff */
[----:B------:R-:W-:Y:S02]  /*2570*/  LEA.HI.X.SX32 R180, R51, c[0x0][0x16c], 0x1, P5 ;  /* 0x00005b0033b47a11 */ /* 0x000fe400028f0eff */
[----:B------:R-:W-:Y:S02]  /*2580*/  LEA R52, P1, R80, c[0x0][0x160], 0x1 ;  /* 0x0000580050347a11 */ /* 0x000fe400078208ff */
[----:B------:R-:W-:Y:S02]  /*2590*/  LEA R177, P0, R176, c[0x0][0x168], 0x1 ;  /* 0x00005a00b0b17a11 */ /* 0x000fe400078008ff */
[----:B------:R-:W-:-:S02]  /*25a0*/  LEA.HI.X.SX32 R53, R80, c[0x0][0x164], 0x1, P1 ;  /* 0x0000590050357a11 */ /* 0x000fc400008f0eff */
[----:B------:R-:W-:Y:S02]  /*25b0*/  LEA R175, P1, R54, c[0x0][0x168], 0x1 ;  /* 0x00005a0036af7a11 */ /* 0x000fe400078208ff */
[----:B------:R-:W-:Y:S02]  /*25c0*/  LEA R173, P2, R55, c[0x0][0x168], 0x1 ;  /* 0x00005a0037ad7a11 */ /* 0x000fe400078408ff */
[----:B------:R-:W-:Y:S02]  /*25d0*/  LEA R169, P4, R57, c[0x0][0x168], 0x1 ;  /* 0x00005a0039a97a11 */ /* 0x000fe400078808ff */
[----:B------:R-:W-:Y:S02]  /*25e0*/  LEA R167, P5, R58, c[0x0][0x168], 0x1 ;  /* 0x00005a003aa77a11 */ /* 0x000fe400078a08ff */
[----:B------:R-:W-:Y:S02]  /*25f0*/  LEA.HI.X.SX32 R178, R178, c[0x0][0x16c], 0x1, P6 ;  /* 0x00005b00b2b27a11 */ /* 0x000fe400030f0eff */
[----:B------:R-:W-:-:S02]  /*2600*/  LEA.HI.X.SX32 R170, R56, c[0x0][0x16c], 0x1, P3 ;  /* 0x00005b0038aa7a11 */ /* 0x000fc400018f0eff */
[----:B------:R-:W-:Y:S02]  /*2610*/  LEA R165, P6, R59, c[0x0][0x168], 0x1 ;  /* 0x00005a003ba57a11 */ /* 0x000fe400078c08ff */
[----:B------:R-:W-:Y:S02]  /*2620*/  LEA.HI.X.SX32 R176, R176, c[0x0][0x16c], 0x1, P0 ;  /* 0x00005b00b0b07a11 */ /* 0x000fe400000f0eff */
[----:B------:R-:W-:Y:S02]  /*2630*/  LEA.HI.X.SX32 R174, R54, c[0x0][0x16c], 0x1, P1 ;  /* 0x00005b0036ae7a11 */ /* 0x000fe400008f0eff */
[----:B------:R-:W-:Y:S02]  /*2640*/  LEA.HI.X.SX32 R172, R55, c[0x0][0x16c], 0x1, P2 ;  /* 0x00005b0037ac7a11 */ /* 0x000fe400010f0eff */
[----:B------:R-:W-:Y:S02]  /*2650*/  LEA R157, P3, R63, c[0x0][0x168], 0x1 ;  /* 0x00005a003f9d7a11 */ /* 0x000fe400078608ff */
[----:B------:R-:W-:-:S02]  /*2660*/  LEA.HI.X.SX32 R168, R57, c[0x0][0x16c], 0x1, P4 ;  /* 0x00005b0039a87a11 */ /* 0x000fc400020f0eff */
[----:B------:R-:W-:Y:S02]  /*2670*/  LEA.HI.X.SX32 R166, R58, c[0x0][0x16c], 0x1, P5 ;  /* 0x00005b003aa67a11 */ /* 0x000fe400028f0eff */
[----:B------:R-:W-:Y:S02]  /*2680*/  LEA R162, P0, R60, c[0x0][0x168], 0x1 ;  /* 0x00005a003ca27a11 */ /* 0x000fe400078008ff */
[----:B------:R-:W-:Y:S02]  /*2690*/  LEA R161, P1, R61, c[0x0][0x168], 0x1 ;  /* 0x00005a003da17a11 */ /* 0x000fe400078208ff */
[----:B------:R-:W-:Y:S02]  /*26a0*/  LEA R159, P2, R62, c[0x0][0x168], 0x1 ;  /* 0x00005a003e9f7a11 */ /* 0x000fe400078408ff */
[----:B------:R-:W-:Y:S02]  /*26b0*/  LEA R115, P4, R64, c[0x0][0x168], 0x1 ;  /* 0x00005a0040737a11 */ /* 0x000fe400078808ff */
[----:B------:R-:W-:-:S02]  /*26c0*/  LEA R111, P5, R65, c[0x0][0x168], 0x1 ;  /* 0x00005a00416f7a11 */ /* 0x000fc400078a08ff */
[----:B------:R-:W-:Y:S02]  /*26d0*/  LEA.HI.X.SX32 R164, R59, c[0x0][0x16c], 0x1, P6 ;  /* 0x00005b003ba47a11 */ /* 0x000fe400030f0eff */
[----:B------:R-:W-:Y:S02]  /*26e0*/  LEA.HI.X.SX32 R156, R63, c[0x0][0x16c], 0x1, P3 ;  /* 0x00005b003f9c7a11 */ /* 0x000fe400018f0eff */
[----:B------:R-:W-:Y:S02]  /*26f0*/  LOP3.LUT R17, R0, 0x7f, RZ, 0xc0, !PT ;  /* 0x0000007f00117812 */ /* 0x000fe400078ec0ff */
[----:B------:R-:W-:Y:S02]  /*2700*/  LEA R104, P6, R66, c[0x0][0x168], 0x1 ;  /* 0x00005a0042687a11 */ /* 0x000fe400078c08ff */
[----:B------:R-:W-:Y:S01]  /*2710*/  LEA.HI.X.SX32 R163, R60, c[0x0][0x16c], 0x1, P0 ;  /* 0x00005b003ca37a11 */ /* 0x000fe200000f0eff */
[----:B------:R-:W-:Y:S01]  /*2720*/  IMAD.SHL.U32 R116, R17, 0x2, RZ ;  /* 0x0000000211747824 */ /* 0x000fe200078e00ff */
[----:B------:R-:W-:Y:S01]  /*2730*/  LEA.HI.X.SX32 R160, R61, c[0x0][0x16c], 0x1, P1 ;  /* 0x00005b003da07a11 */ /* 0x000fe200008f0eff */
[----:B------:R-:W-:Y:S01]  /*2740*/  IMAD R46, R17, c[0x0][0x18c], RZ ;  /* 0x00006300112e7a24 */ /* 0x000fe200078e02ff */
[----:B------:R-:W-:-:S02]  /*2750*/  LEA.HI.X.SX32 R158, R62, c[0x0][0x16c], 0x1, P2 ;  /* 0x00005b003e9e7a11 */ /* 0x000fc400010f0eff */
[----:B------:R-:W-:Y:S02]  /*2760*/  LEA R102, P3, R70, c[0x0][0x168], 0x1 ;  /* 0x00005a0046667a11 */ /* 0x000fe400078608ff */
[----:B------:R-:W-:Y:S02]  /*2770*/  LEA.HI.X.SX32 R114, R64, c[0x0][0x16c], 0x1, P4 ;  /* 0x00005b0040727a11 */ /* 0x000fe400020f0eff */
[----:B------:R-:W-:Y:S02]  /*2780*/  LEA.HI.X.SX32 R110, R65, c[0x0][0x16c], 0x1, P5 ;  /* 0x00005b00416e7a11 */ /* 0x000fe400028f0eff */
[----:B------:R-:W-:Y:S02]  /*2790*/  LEA R107, P0, R106, c[0x0][0x168], 0x1 ;  /* 0x00005a006a6b7a11 */ /* 0x000fe400078008ff */
[----:B------:R-:W-:Y:S02]  /*27a0*/  LEA R109, P1, R108, c[0x0][0x168], 0x1 ;  /* 0x00005a006c6d7a11 */ /* 0x000fe400078208ff */
[----:B------:R-:W-:-:S02]  /*27b0*/  LEA R213, P2, R69, c[0x0][0x168], 0x1 ;  /* 0x00005a0045d57a11 */ /* 0x000fc400078408ff */
[----:B------:R-:W-:Y:S02]  /*27c0*/  LEA R67, P4, R81, c[0x0][0x168], 0x1 ;  /* 0x00005a0051437a11 */ /* 0x000fe400078808ff */
[----:B------:R-:W-:Y:S02]  /*27d0*/  LEA R71, P5, R72, c[0x0][0x168], 0x1 ;  /* 0x00005a0048477a11 */ /* 0x000fe400078a08ff */
[----:B------:R-:W-:Y:S02]  /*27e0*/  LOP3.LUT R151, R82, 0x30, R5, 0x78, !PT ;  /* 0x0000003052977812 */ /* 0x000fe400078e7805 */
[----:B------:R-:W-:Y:S02]  /*27f0*/  LEA.HI.X.SX32 R105, R66, c[0x0][0x16c], 0x1, P6 ;  /* 0x00005b0042697a11 */ /* 0x000fe400030f0eff */
[----:B------:R-:W-:Y:S02]  /*2800*/  LEA.HI.X.SX32 R103, R70, c[0x0][0x16c], 0x1, P3 ;  /* 0x00005b0046677a11 */ /* 0x000fe400018f0eff */
[----:B------:R-:W-:-:S02]  /*2810*/  LOP3.LUT R11, R4, 0x4, RZ, 0xfc, !PT ;  /* 0x00000004040b7812 */ /* 0x000fc400078efcff */
[C---:B------:R-:W-:Y:S02]  /*2820*/  LOP3.LUT R12, R4.reuse, 0x8, RZ, 0xfc, !PT ;  /* 0x00000008040c7812 */ /* 0x040fe400078efcff */
[C---:B------:R-:W-:Y:S01]  /*2830*/  LOP3.LUT R13, R4.reuse, 0xc, RZ, 0xfc, !PT ;  /* 0x0000000c040d7812 */ /* 0x040fe200078efcff */
[----:B------:R-:W-:Y:S01]  /*2840*/  IMAD R143, R11, c[0x0][0x188], RZ ;  /* 0x000062000b8f7a24 */ /* 0x000fe200078e02ff */
[----:B------:R-:W-:Y:S01]  /*2850*/  LOP3.LUT R14, R4, 0x10, RZ, 0xfc, !PT ;  /* 0x00000010040e7812 */ /* 0x000fe200078efcff */
[----:B------:R-:W-:Y:S01]  /*2860*/  IMAD R142, R12, c[0x0][0x188], RZ ;  /* 0x000062000c8e7a24 */ /* 0x000fe200078e02ff */
        /* <DEDUP_REMOVED lines=18> */
[----:B------:R-:W-:Y:S01]  /*2990*/  LEA.HI R25, R0, 0x3c, RZ, 0x1b ;  /* 0x0000003c00197811 */ /* 0x000fe200078fd8ff */
        /* <DEDUP_REMOVED lines=33> */
[----:B------:R-:W-:Y:S01]  /*2bb0*/  LEA.HI.X.SX32 R106, R106, c[0x0][0x16c], 0x1, P0 ;  /* 0x00005b006a6a7a11 */ /* 0x000fe200000f0eff */
[----:B------:R-:W-:Y:S01]  /*2bc0*/  IMAD R117, R40, c[0x0][0x188], RZ ;  /* 0x0000620028757a24 */ /* 0x000fe200078e02ff */
[----:B------:R-:W-:Y:S01]  /*2bd0*/  LEA.HI.X.SX32 R108, R108, c[0x0][0x16c], 0x1, P1 ;  /* 0x00005b006c6c7a11 */ /* 0x000fe200008f0eff */
[----:B------:R-:W-:Y:S01]  /*2be0*/  IMAD R47, R41, c[0x0][0x188], RZ ;  /* 0x00006200292f7a24 */ /* 0x000fe200078e02ff */
[----:B------:R-:W-:-:S02]  /*2bf0*/  LEA.HI.X.SX32 R214, R69, c[0x0][0x16c], 0x1, P2 ;  /* 0x00005b0045d67a11 */ /* 0x000fc400010f0eff */
[----:B------:R-:W-:Y:S02]  /*2c00*/  LEA.HI.X.SX32 R66, R81, c[0x0][0x16c], 0x1, P4 ;  /* 0x00005b0051427a11 */ /* 0x000fe400020f0eff */
[----:B------:R-:W-:Y:S02]  /*2c10*/  LEA.HI.X.SX32 R70, R72, c[0x0][0x16c], 0x1, P5 ;  /* 0x00005b0048467a11 */ /* 0x000fe400028f0eff */
[----:B------:R-:W-:Y:S02]  /*2c20*/  LOP3.LUT R150, R150, 0x7e, R5, 0x78, !PT ;  /* 0x0000007e96967812 */ /* 0x000fe400078e7805 */
[----:B------:R-:W-:Y:S02]  /*2c30*/  LOP3.LUT R151, R151, 0x800, R6, 0xf8, !PT ;  /* 0x0000080097977812 */ /* 0x000fe400078ef806 */
[----:B------:R-:W-:Y:S02]  /*2c40*/  LEA R98, P6, R73, c[0x0][0x168], 0x1 ;  /* 0x00005a0049627a11 */ /* 0x000fe400078c08ff */
[----:B------:R-:W-:-:S02]  /*2c50*/  LEA R68, P0, R74, c[0x0][0x168], 0x1 ;  /* 0x00005a004a447a11 */ /* 0x000fc400078008ff */
[----:B------:R-:W-:Y:S02]  /*2c60*/  LEA R97, P1, R75, c[0x0][0x168], 0x1 ;  /* 0x00005a004b617a11 */ /* 0x000fe400078208ff */
[----:B------:R-:W-:Y:S02]  /*2c70*/  LEA R61, P2, R76, c[0x0][0x168], 0x1 ;  /* 0x00005a004c3d7a11 */ /* 0x000fe400078408ff */
[----:B------:R-:W-:Y:S02]  /*2c80*/  LEA R62, P3, R77, c[0x0][0x168], 0x1 ;  /* 0x00005a004d3e7a11 */ /* 0x000fe400078608ff */
[----:B------:R-:W-:Y:S02]  /*2c90*/  LEA R101, P4, R78, c[0x0][0x168], 0x1 ;  /* 0x00005a004e657a11 */ /* 0x000fe400078808ff */
[----:B------:R-:W-:Y:S02]  /*2ca0*/  LEA R63, P5, R79, c[0x0][0x168], 0x1 ;  /* 0x00005a004f3f7a11 */ /* 0x000fe400078a08ff */
[----:B------:R-:W-:-:S02]  /*2cb0*/  SHF.R.S32.HI R155, RZ, 0x7, R155 ;  /* 0x00000007ff9b7819 */ /* 0x000fc4000001149b */
[C---:B------:R-:W-:Y:S02]  /*2cc0*/  LOP3.LUT R144, R116.reuse, 0x10, RZ, 0x3c, !PT ;  /* 0x0000001074907812 */ /* 0x040fe400078e3cff */
[C---:B------:R-:W-:Y:S02]  /*2cd0*/  LOP3.LUT R145, R116.reuse, 0x20, RZ, 0x3c, !PT ;  /* 0x0000002074917812 */ /* 0x040fe400078e3cff */
[C---:B------:R-:W-:Y:S02]  /*2ce0*/  LOP3.LUT R146, R116.reuse, 0x30, RZ, 0x3c, !PT ;  /* 0x0000003074927812 */ /* 0x040fe400078e3cff */
[C---:B------:R-:W-:Y:S02]  /*2cf0*/  LOP3.LUT R147, R116.reuse, 0x40, RZ, 0x3c, !PT ;  /* 0x0000004074937812 */ /* 0x040fe400078e3cff */
[C---:B------:R-:W-:Y:S02]  /*2d00*/  LOP3.LUT R148, R116.reuse, 0x50, RZ, 0x3c, !PT ;  /* 0x0000005074947812 */ /* 0x040fe400078e3cff */
[----:B------:R-:W-:-:S02]  /*2d10*/  LOP3.LUT R149, R116, 0x60, RZ, 0x3c, !PT ;  /* 0x0000006074957812 */ /* 0x000fc400078e3cff */
[----:B------:R-:W-:Y:S02]  /*2d20*/  LOP3.LUT R152, R116, 0x70, RZ, 0x3c, !PT ;  /* 0x0000007074987812 */ /* 0x000fe400078e3cff */
[----:B------:R-:W-:Y:S02]  /*2d30*/  LOP3.LUT R153, R150, 0x20, RZ, 0x3c, !PT ;  /* 0x0000002096997812 */ /* 0x000fe400078e3cff */
[----:B------:R-:W-:Y:S02]  /*2d40*/  LOP3.LUT R154, R151, 0x40, RZ, 0x3c, !PT ;  /* 0x00000040979a7812 */ /* 0x000fe400078e3cff */
[----:B------:R-:W-:Y:S02]  /*2d50*/  LEA.HI.X.SX32 R99, R73, c[0x0][0x16c], 0x1, P6 ;  /* 0x00005b0049637a11 */ /* 0x000fe400030f0eff */
[----:B------:R-:W-:Y:S02]  /*2d60*/  LEA.HI.X.SX32 R69, R74, c[0x0][0x16c], 0x1, P0 ;  /* 0x00005b004a457a11 */ /* 0x000fe400000f0eff */
[----:B------:R-:W-:-:S02]  /*2d70*/  LEA.HI.X.SX32 R96, R75, c[0x0][0x16c], 0x1, P1 ;  /* 0x00005b004b607a11 */ /* 0x000fc400008f0eff */
[----:B------:R-:W-:Y:S02]  /*2d80*/  LEA.HI.X.SX32 R60, R76, c[0x0][0x16c], 0x1, P2 ;  /* 0x00005b004c3c7a11 */ /* 0x000fe400010f0eff */
[----:B------:R-:W-:Y:S02]  /*2d90*/  LEA.HI.X.SX32 R64, R77, c[0x0][0x16c], 0x1, P3 ;  /* 0x00005b004d407a11 */ /* 0x000fe400018f0eff */
[----:B------:R-:W-:Y:S02]  /*2da0*/  LEA.HI.X.SX32 R100, R78, c[0x0][0x16c], 0x1, P4 ;  /* 0x00005b004e647a11 */ /* 0x000fe400020f0eff */
[----:B------:R-:W-:Y:S02]  /*2db0*/  LEA.HI.X.SX32 R65, R79, c[0x0][0x16c], 0x1, P5 ;  /* 0x00005b004f417a11 */ /* 0x000fe400028f0eff */
.L_x_2:
[----:B------:R-:W-:Y:S01]  /*2dc0*/  ISETP.GE.AND P0, PT, R4, UR4, PT ;  /* 0x0000000404007c0c */ /* 0x000fe2000bf06270 */
[----:B------:R-:W-:Y:S01]  /*2dd0*/  IMAD.WIDE R48, R43, 0x2, R52 ;  /* 0x000000022b307825 */ /* 0x000fe200078e0234 */
[----:B------:R-:W-:Y:S02]  /*2de0*/  ISETP.GE.AND P1, PT, R11, UR4, PT ;  /* 0x000000040b007c0c */ /* 0x000fe4000bf26270 */
[----:B------:R-:W-:Y:S01]  /*2df0*/  PRMT R72, RZ, 0x7610, R72 ;  /* 0x00007610ff487816 */ /* 0x000fe20000000048 */
[----:B------:R-:W-:Y:S01]  /*2e00*/  IMAD.WIDE R50, R143, 0x2, R52 ;  /* 0x000000028f327825 */ /* 0x000fe200078e0234 */
[----:B------:R-:W-:-:S02]  /*2e10*/  PRMT R73, RZ, 0x7610, R73 ;  /* 0x00007610ff497816 */ /* 0x000fc40000000049 */
[----:B------:R-:W-:Y:S02]  /*2e20*/  ISETP.GE.AND P2, PT, R14, UR4, PT ;  /* 0x000000040e007c0c */ /* 0x000fe4000bf46270 */
[----:B------:R-:W-:Y:S02]  /*2e30*/  ISETP.GE.AND P3, PT, R15, UR4, PT ;  /* 0x000000040f007c0c */ /* 0x000fe4000bf66270 */
[----:B------:R-:W-:Y:S01]  /*2e40*/  ISETP.GE.AND P4, PT, R16, UR4, PT ;  /* 0x0000000410007c0c */ /* 0x000fe2000bf86270 */
[----:B------:R0:W2:Y:S01]  /*2e50*/  @!P0 LDG.E.U16 R72, [R48.64] ;  /* 0x0000000630488981 */ /* 0x0000a2000c1e1500 */
[----:B------:R-:W-:-:S03]  /*2e60*/  ISETP.GE.AND P0, PT, R12, UR4, PT ;  /* 0x000000040c007c0c */ /* 0x000fc6000bf06270 */
[----:B------:R1:W3:Y:S01]  /*2e70*/  @!P1 LDG.E.U16 R73, [R50.64] ;  /* 0x0000000632499981 */ /* 0x0002e2000c1e1500 */
[----:B------:R-:W-:Y:S01]  /*2e80*/  ISETP.GE.AND P1, PT, R13, UR4, PT ;  /* 0x000000040d007c0c */ /* 0x000fe2000bf26270 */
[----:B------:R-:W-:Y:S01]  /*2e90*/  IMAD.WIDE R54, R140, 0x2, R52 ;  /* 0x000000028c367825 */ /* 0x000fe200078e0234 */
[----:B------:R-:W-:Y:S02]  /*2ea0*/  PRMT R74, RZ, 0x7610, R74 ;  /* 0x00007610ff4a7816 */ /* 0x000fe4000000004a */
[----:B------:R-:W-:Y:S01]  /*2eb0*/  PRMT R75, RZ, 0x7610, R75 ;  /* 0x00007610ff4b7816 */ /* 0x000fe2000000004b */
[----:B0-----:R-:W-:Y:S01]  /*2ec0*/  IMAD.WIDE R48, R142, 0x2, R52 ;  /* 0x000000028e307825 */ /* 0x001fe200078e0234 */
[----:B------:R-:W-:Y:S02]  /*2ed0*/  PRMT R76, RZ, 0x7610, R76 ;  /* 0x00007610ff4c7816 */ /* 0x000fe4000000004c */
[----:B------:R-:W-:Y:S01]  /*2ee0*/  PRMT R77, RZ, 0x7610, R77 ;  /* 0x00007610ff4d7816 */ /* 0x000fe2000000004d */
[----:B-1----:R-:W-:Y:S01]  /*2ef0*/  IMAD.WIDE R50, R141, 0x2, R52 ;  /* 0x000000028d327825 */ /* 0x002fe200078e0234 */
[----:B------:R-:W-:Y:S01]  /*2f00*/  PRMT R78, RZ, 0x7610, R78 ;  /* 0x00007610ff4e7816 */ /* 0x000fe2000000004e */
[----:B------:R0:W4:Y:S02]  /*2f10*/  @!P0 LDG.E.U16 R74, [R48.64] ;  /* 0x00000006304a8981 */ /* 0x000124000c1e1500 */
[----:B------:R-:W-:-:S04]  /*2f20*/  IMAD.WIDE R56, R139, 0x2, R52 ;  /* 0x000000028b387825 */ /* 0x000fc800078e0234 */
[----:B------:R-:W-:Y:S01]  /*2f30*/  IMAD.WIDE R58, R138, 0x2, R52 ;  /* 0x000000028a3a7825 */ /* 0x000fe200078e0234 */
[----:B------:R1:W5:Y:S01]  /*2f40*/  @!P1 LDG.E.U16 R75, [R50.64] ;  /* 0x00000006324b9981 */ /* 0x000362000c1e1500 */
[----:B------:R-:W-:Y:S02]  /*2f50*/  ISETP.GE.AND P0, PT, R3, UR4, PT ;  /* 0x0000000403007c0c */ /* 0x000fe4000bf06270 */
[----:B------:R-:W-:Y:S01]  /*2f60*/  ISETP.GE.AND P1, PT, R18, UR4, PT ;  /* 0x0000000412007c0c */ /* 0x000fe2000bf26270 */
[----:B------:R0:W2:Y:S01]  /*2f70*/  @!P2 LDG.E.U16 R76, [R54.64] ;  /* 0x00000006364ca981 */ /* 0x0000a2000c1e1500 */
[----:B------:R-:W-:-:S03]  /*2f80*/  ISETP.GE.AND P2, PT, R19, UR4, PT ;  /* 0x0000000413007c0c */ /* 0x000fc6000bf46270 */
[----:B------:R1:W2:Y:S01]  /*2f90*/  @!P3 LDG.E.U16 R77, [R56.64] ;  /* 0x00000006384db981 */ /* 0x0002a2000c1e1500 */
[----:B------:R-:W-:-:S03]  /*2fa0*/  ISETP.GE.AND P3, PT, R20, UR4, PT ;  /* 0x0000000414007c0c */ /* 0x000fc6000bf66270 */
[----:B------:R1:W2:Y:S01]  /*2fb0*/  @!P4 LDG.E.U16 R78, [R58.64] ;  /* 0x000000063a4ec981 */ /* 0x0002a2000c1e1500 */
[----:B------:R-:W-:Y:S01]  /*2fc0*/  ISETP.GE.AND P4, PT, R21, UR4, PT ;  /* 0x0000000415007c0c */ /* 0x000fe2000bf86270 */
[----:B0-----:R-:W-:Y:S01]  /*2fd0*/  IMAD.WIDE R48, R42, 0x2, R52 ;  /* 0x000000022a307825 */ /* 0x001fe200078e0234 */
[----:B------:R-:W-:Y:S02]  /*2fe0*/  PRMT R79, RZ, 0x7610, R79 ;  /* 0x00007610ff4f7816 */ /* 0x000fe4000000004f */
[----:B------:R-:W-:Y:S01]  /*2ff0*/  PRMT R80, RZ, 0x7610, R80 ;  /* 0x00007610ff507816 */ /* 0x000fe20000000050 */
[----:B-1----:R-:W-:Y:S01]  /*3000*/  IMAD.WIDE R50, R137, 0x2, R52 ;  /* 0x0000000289327825 */ /* 0x002fe200078e0234 */
[----:B------:R-:W-:Y:S02]  /*3010*/  PRMT R81, RZ, 0x7610, R81 ;  /* 0x00007610ff517816 */ /* 0x000fe40000000051 */
[----:B------:R-:W-:Y:S01]  /*3020*/  PRMT R82, RZ, 0x7610, R82 ;  /* 0x00007610ff527816 */ /* 0x000fe20000000052 */
[----:B------:R-:W-:Y:S01]  /*3030*/  IMAD.WIDE R54, R136, 0x2, R52 ;  /* 0x0000000288367825 */ /* 0x000fe200078e0234 */
[----:B------:R-:W-:Y:S01]  /*3040*/  PRMT R83, RZ, 0x7610, R83 ;  /* 0x00007610ff537816 */ /* 0x000fe20000000053 */
[----:B------:R0:W2:Y:S02]  /*3050*/  @!P0 LDG.E.U16 R79, [R48.64] ;  /* 0x00000006304f8981 */ /* 0x0000a4000c1e1500 */
[----:B------:R-:W-:-:S04]  /*3060*/  IMAD.WIDE R56, R135, 0x2, R52 ;  /* 0x0000000287387825 */ /* 0x000fc800078e0234 */
[----:B------:R-:W-:Y:S01]  /*3070*/  IMAD.WIDE R58, R134, 0x2, R52 ;  /* 0x00000002863a7825 */ /* 0x000fe200078e0234 */
[----:B------:R1:W2:Y:S01]  /*3080*/  @!P1 LDG.E.U16 R80, [R50.64] ;  /* 0x0000000632509981 */ /* 0x0002a2000c1e1500 */
        /* <DEDUP_REMOVED lines=39> */
[----:B------:R1:W3:Y:S01]  /*3300*/  @!P1 LDG.E.U16 R190, [R50.64] ;  /* 0x0000000632be9981 */ /* 0x0002e2000c1e1500 */
[----:B------:R-:W-:Y:S02]  /*3310*/  ISETP.GE.AND P0, PT, R32, UR4, PT ;  /* 0x0000000420007c0c */ /* 0x000fe4000bf06270 */
[----:B------:R-:W-:Y:S01]  /*3320*/  ISETP.GE.AND P1, PT, R33, UR4, PT ;  /* 0x0000000421007c0c */ /* 0x000fe2000bf26270 */
[----:B------:R0:W3:Y:S01]  /*3330*/  @!P2 LDG.E.U16 R191, [R54.64] ;  /* 0x0000000636bfa981 */ /* 0x0000e2000c1e1500 */
[----:B------:R-:W-:-:S03]  /*3340*/  ISETP.GE.AND P2, PT, R34, UR4, PT ;  /* 0x0000000422007c0c */ /* 0x000fc6000bf46270 */
[----:B------:R1:W3:Y:S01]  /*3350*/  @!P3 LDG.E.U16 R192, [R56.64] ;  /* 0x0000000638c0b981 */ /* 0x0002e2000c1e1500 */
[----:B------:R-:W-:-:S03]  /*3360*/  ISETP.GE.AND P3, PT, R35, UR4, PT ;  /* 0x0000000423007c0c */ /* 0x000fc6000bf66270 */
[----:B------:R1:W3:Y:S01]  /*3370*/  @!P4 LDG.E.U16 R193, [R58.64] ;  /* 0x000000063ac1c981 */ /* 0x0002e2000c1e1500 */
        /* <DEDUP_REMOVED lines=9> */
[----:B------:R0:W3:Y:S02]  /*3410*/  @!P0 LDG.E.U16 R194, [R48.64] ;  /* 0x0000000630c28981 */ /* 0x0000e4000c1e1500 */
[----:B------:R-:W-:-:S04]  /*3420*/  IMAD.WIDE R56, R122, 0x2, R52 ;  /* 0x000000027a387825 */ /* 0x000fc800078e0234 */
[----:B------:R-:W-:Y:S01]  /*3430*/  IMAD.WIDE R58, R121, 0x2, R52 ;  /* 0x00000002793a7825 */ /* 0x000fe200078e0234 */
[----:B------:R1:W5:Y:S01]  /*3440*/  @!P1 LDG.E.U16 R195, [R50.64] ;  /* 0x0000000632c39981 */ /* 0x000362000c1e1500 */
[----:B------:R-:W-:Y:S02]  /*3450*/  ISETP.GE.AND P0, PT, R37, UR4, PT ;  /* 0x0000000425007c0c */ /* 0x000fe4000bf06270 */
[----:B------:R-:W-:Y:S01]  /*3460*/  ISETP.GE.AND P1, PT, R38, UR4, PT ;  /* 0x0000000426007c0c */ /* 0x000fe2000bf26270 */
[----:B------:R0:W5:Y:S01]  /*3470*/  @!P2 LDG.E.U16 R196, [R54.64] ;  /* 0x0000000636c4a981 */ /* 0x000162000c1e1500 */
[----:B------:R-:W-:-:S03]  /*3480*/  ISETP.GE.AND P2, PT, R39, UR4, PT ;  /* 0x0000000427007c0c */ /* 0x000fc6000bf46270 */
[----:B------:R1:W5:Y:S01]  /*3490*/  @!P3 LDG.E.U16 R197, [R56.64] ;  /* 0x0000000638c5b981 */ /* 0x000362000c1e1500 */
[----:B------:R-:W-:-:S03]  /*34a0*/  ISETP.GE.AND P3, PT, R40, UR4, PT ;  /* 0x0000000428007c0c */ /* 0x000fc6000bf66270 */
[----:B------:R1:W5:Y:S01]  /*34b0*/  @!P4 LDG.E.U16 R198, [R58.64] ;  /* 0x000000063ac6c981 */ /* 0x000362000c1e1500 */
        /* <DEDUP_REMOVED lines=9> */
[----:B------:R0:W5:Y:S02]  /*3550*/  @!P0 LDG.E.U16 R199, [R48.64] ;  /* 0x0000000630c78981 */ /* 0x000164000c1e1500 */
[----:B------:R-:W-:-:S02]  /*3560*/  IMAD.WIDE R56, R117, 0x2, R52 ;  /* 0x0000000275387825 */ /* 0x000fc400078e0234 */
[----:B------:R1:W5:Y:S02]  /*3570*/  @!P1 LDG.E.U16 R200, [R50.64] ;  /* 0x0000000632c89981 */ /* 0x000364000c1e1500 */
[----:B------:R-:W-:Y:S02]  /*3580*/  IMAD.WIDE R58, R47, 0x2, R52 ;  /* 0x000000022f3a7825 */ /* 0x000fe400078e0234 */
[----:B------:R0:W5:Y:S04]  /*3590*/  @!P2 LDG.E.U16 R201, [R54.64] ;  /* 0x0000000636c9a981 */ /* 0x000168000c1e1500 */
[----:B------:R0:W5:Y:S04]  /*35a0*/  @!P3 LDG.E.U16 R202, [R56.64] ;  /* 0x0000000638cab981 */ /* 0x000168000c1e1500 */
[----:B------:R0:W5:Y:S04]  /*35b0*/  @!P4 LDG.E.U16 R203, [R58.64] ;  /* 0x000000063acbc981 */ /* 0x000168000c1e1500 */
[----:B------:R-:W-:Y:S01]  /*35c0*/  BAR.SYNC.DEFER_BLOCKING 0x0 ;  /* 0x0000000000007b1d */ /* 0x000fe20000010000 */
[----:B------:R-:W-:Y:S01]  /*35d0*/  ISETP.GE.AND P0, PT, R17, UR4, PT ;  /* 0x0000000411007c0c */ /* 0x000fe2000bf06270 */
[----:B-1----:R-:W-:Y:S01]  /*35e0*/  IMAD.MOV.U32 R50, RZ, RZ, R62 ;  /* 0x000000ffff327224 */ /* 0x002fe200078e003e */
[-C--:B------:R-:W-:Y:S01]  /*35f0*/  LOP3.LUT R61, R61, R60.reuse, RZ, 0x3c, !PT ;  /* 0x0000003c3d3d7212 */ /* 0x080fe200078e3cff */
[----:B------:R-:W-:Y:S01]  /*3600*/  IMAD.MOV.U32 R51, RZ, RZ, R64 ;  /* 0x000000ffff337224 */ /* 0x000fe200078e0040 */
[----:B------:R-:W-:Y:S01]  /*3610*/  PRMT R206, RZ, 0x7610, R206 ;  /* 0x00007610ffce7816 */ /* 0x000fe200000000ce */
[----:B0-----:R-:W-:Y:S01]  /*3620*/  IMAD.MOV.U32 R56, RZ, RZ, R63 ;  /* 0x000000ffff387224 */ /* 0x001fe200078e003f */
[----:B------:R-:W-:Y:S01]  /*3630*/  LOP3.LUT R60, R61, R60, RZ, 0x3c, !PT ;  /* 0x0000003c3d3c7212 */ /* 0x000fe200078e3cff */
[----:B------:R-:W-:Y:S01]  /*3640*/  IMAD.MOV.U32 R57, RZ, RZ, R65 ;  /* 0x000000ffff397224 */ /* 0x000fe200078e0041 */
[----:B------:R-:W-:Y:S01]  /*3650*/  LOP3.LUT R97, R97, R96, RZ, 0x3c, !PT ;  /* 0x0000006061617212 */ /* 0x000fe200078e3cff */
[----:B------:R-:W-:Y:S01]  /*3660*/  IMAD.WIDE R62, R46, 0x2, R50 ;  /* 0x000000022e3e7825 */ /* 0x000fe200078e0232 */
[----:B------:R-:W-:-:S02]  /*3670*/  LOP3.LUT R61, R61, R60, RZ, 0x3c, !PT ;  /* 0x0000003c3d3d7212 */ /* 0x000fc400078e3cff */
[----:B------:R-:W-:Y:S01]  /*3680*/  PRMT R204, RZ, 0x7610, R204 ;  /* 0x00007610ffcc7816 */ /* 0x000fe200000000cc */
[----:B------:R-:W-:Y:S01]  /*3690*/  IMAD.MOV.U32 R58, RZ, RZ, R101 ;  /* 0x000000ffff3a7224 */ /* 0x000fe200078e0065 */
[----:B------:R-:W-:Y:S01]  /*36a0*/  LOP3.LUT R96, R97, R96, RZ, 0x3c, !PT ;  /* 0x0000006061607212 */ /* 0x000fe200078e3cff */
[----:B------:R-:W-:Y:S02]  /*36b0*/  IMAD.MOV.U32 R59, RZ, RZ, R100 ;  /* 0x000000ffff3b7224 */ /* 0x000fe400078e0064 */
[C---:B------:R-:W-:Y:S01]  /*36c0*/  IMAD.WIDE R48, R46.reuse, 0x2, R56 ;  /* 0x000000022e307825 */ /* 0x040fe200078e0238 */
[----:B------:R-:W-:Y:S02]  /*36d0*/  PRMT R205, RZ, 0x7610, R205 ;  /* 0x00007610ffcd7816 */ /* 0x000fe400000000cd */
[----:B------:R-:W-:Y:S01]  /*36e0*/  PRMT R207, RZ, 0x7610, R207 ;  /* 0x00007610ffcf7816 */ /* 0x000fe200000000cf */
[----:B------:R0:W5:Y:S01]  /*36f0*/  @!P0 LDG.E.U16 R206, [R62.64] ;  /* 0x000000063ece8981 */ /* 0x000162000c1e1500 */
[----:B------:R-:W-:Y:S01]  /*3700*/  LOP3.LUT R109, R109, R108, RZ, 0x3c, !PT ;  /* 0x0000006c6d6d7212 */ /* 0x000fe200078e3cff */
[C---:B------:R-:W-:Y:S01]  /*3710*/  IMAD.WIDE R54, R46.reuse, 0x2, R58 ;  /* 0x000000022e367825 */ /* 0x040fe200078e023a */
[----:B------:R-:W-:Y:S01]  /*3720*/  LOP3.LUT R97, R97, R96, RZ, 0x3c, !PT ;  /* 0x0000006061617212 */ /* 0x000fe200078e3cff */
[----:B------:R1:W5:Y:S01]  /*3730*/  @!P0 LDG.E.U16 R204, [R48.64] ;  /* 0x0000000630cc8981 */ /* 0x000362000c1e1500 */
[----:B------:R-:W-:Y:S01]  /*3740*/  PRMT R212, RZ, 0x7610, R212 ;  /* 0x00007610ffd47816 */ /* 0x000fe200000000d4 */
[----:B------:R-:W-:-:S04]  /*3750*/  IMAD.WIDE R64, R46, 0x2, R60 ;  /* 0x000000022e407825 */ /* 0x000fc800078e023c */
[----:B0-----:R-:W-:Y:S02]  /*3760*/  IMAD.MOV.U32 R62, RZ, RZ, R67 ;  /* 0x000000ffff3e7224 */ /* 0x001fe400078e0043 */
[----:B------:R-:W-:Y:S01]  /*3770*/  IMAD.MOV.U32 R63, RZ, RZ, R66 ;  /* 0x000000ffff3f7224 */ /* 0x000fe200078e0042 */
[----:B------:R-:W-:Y:S01]  /*3780*/  LOP3.LUT R107, R107, R106, RZ, 0x3c, !PT ;  /* 0x0000006a6b6b7212 */ /* 0x000fe200078e3cff */
[----:B-1----:R-:W-:Y:S01]  /*3790*/  IMAD.MOV.U32 R48, RZ, RZ, R68 ;  /* 0x000000ffff307224 */ /* 0x002fe200078e0044 */
[----:B------:R-:W-:Y:S01]  /*37a0*/  LOP3.LUT R108, R109, R108, RZ, 0x3c, !PT ;  /* 0x0000006c6d6c7212 */ /* 0x000fe200078e3cff */
[----:B------:R-:W-:Y:S01]  /*37b0*/  IMAD.MOV.U32 R49, RZ, RZ, R69 ;  /* 0x000000ffff317224 */ /* 0x000fe200078e0045 */
[----:B------:R0:W5:Y:S01]  /*37c0*/  @!P0 LDG.E.U16 R205, [R54.64] ;  /* 0x0000000636cd8981 */ /* 0x000162000c1e1500 */
[C---:B------:R-:W-:Y:S01]  /*37d0*/  IMAD.WIDE R100, R46.reuse, 0x2, R62 ;  /* 0x000000022e647825 */ /* 0x040fe200078e023e */
[----:B------:R-:W-:Y:S02]  /*37e0*/  PRMT R208, RZ, 0x7610, R208 ;  /* 0x00007610ffd07816 */ /* 0x000fe400000000d0 */
[----:B------:R1:W5:Y:S01]  /*37f0*/  @!P0 LDG.E.U16 R207, [R64.64] ;  /* 0x0000000640cf8981 */ /* 0x000362000c1e1500 */
[----:B------:R-:W-:Y:S01]  /*3800*/  PRMT R209, RZ, 0x7610, R209 ;  /* 0x00007610ffd17816 */ /* 0x000fe200000000d1 */
[C---:B------:R-:W-:Y:S01]  /*3810*/  IMAD.WIDE R66, R46.reuse, 0x2, R48 ;  /* 0x000000022e427825 */ /* 0x040fe200078e0230 */
[----:B------:R-:W-:Y:S01]  /*3820*/  PRMT R210, RZ, 0x7610, R210 ;  /* 0x00007610ffd27816 */ /* 0x000fe200000000d2 */
[----:B------:R1:W5:Y:S01]  /*3830*/  @!P0 LDG.E.U16 R212, [R100.64] ;  /* 0x0000000664d48981 */ /* 0x000362000c1e1500 */
[----:B------:R-:W-:Y:S01]  /*3840*/  LOP3.LUT R159, R159, R158, RZ, 0x3c, !PT ;  /* 0x0000009e9f9f7212 */ /* 0x000fe200078e3cff */
[----:B0-----:R-:W-:Y:S01]  /*3850*/  IMAD.MOV.U32 R54, RZ, RZ, R71 ;  /* 0x000000ffff367224 */ /* 0x001fe200078e0047 */
[----:B------:R-:W-:Y:S01]  /*3860*/  LOP3.LUT R157, R157, R156, RZ, 0x3c, !PT ;  /* 0x0000009c9d9d7212 */ /* 0x000fe200078e3cff */
[----:B------:R-:W-:Y:S01]  /*3870*/  IMAD.MOV.U32 R55, RZ, RZ, R70 ;  /* 0x000000ffff377224 */ /* 0x000fe200078e0046 */
[----:B------:R-:W-:Y:S01]  /*3880*/  LOP3.LUT R111, R111, R110, RZ, 0x3c, !PT ;  /* 0x0000006e6f6f7212 */ /* 0x000fe200078e3cff */
[C---:B-1----:R-:W-:Y:S01]  /*3890*/  IMAD.WIDE R64, R46.reuse, 0x2, R96 ;  /* 0x000000022e407825 */ /* 0x042fe200078e0260 */
[----:B------:R-:W-:Y:S01]  /*38a0*/  LOP3.LUT R106, R107, R106, RZ, 0x3c, !PT ;  /* 0x0000006a6b6a7212 */ /* 0x000fe200078e3cff */
[----:B------:R0:W5:Y:S01]  /*38b0*/  @!P0 LDG.E.U16 R209, [R66.64] ;  /* 0x0000000642d18981 */ /* 0x000162000c1e1500 */
[----:B------:R-:W-:Y:S01]  /*38c0*/  LOP3.LUT R109, R109, R108, RZ, 0x3c, !PT ;  /* 0x0000006c6d6d7212 */ /* 0x000fe200078e3cff */
[C---:B------:R-:W-:Y:S01]  /*38d0*/  IMAD.WIDE R68, R46.reuse, 0x2, R98 ;  /* 0x000000022e447825 */ /* 0x040fe200078e0262 */
[----:B------:R-:W-:Y:S01]  /*38e0*/  PRMT R211, RZ, 0x7610, R211 ;  /* 0x00007610ffd37816 */ /* 0x000fe200000000d3 */
[----:B------:R1:W5:Y:S01]  /*38f0*/  @!P0 LDG.E.U16 R208, [R64.64] ;  /* 0x0000000640d08981 */ /* 0x000362000c1e1500 */
[----:B------:R-:W-:Y:S01]  /*3900*/  LOP3.LUT R161, R161, R160, RZ, 0x3c, !PT ;  /* 0x000000a0a1a17212 */ /* 0x000fe200078e3cff */
[----:B------:R-:W-:Y:S01]  /*3910*/  IMAD.MOV.U32 R100, RZ, RZ, R213 ;  /* 0x000000ffff647224 */ /* 0x000fe200078e00d5 */
[----:B------:R-:W-:Y:S01]  /*3920*/  LOP3.LUT R158, R159, R158, RZ, 0x3c, !PT ;  /* 0x0000009e9f9e7212 */ /* 0x000fe200078e3cff */
[----:B------:R-:W-:Y:S01]  /*3930*/  IMAD.MOV.U32 R101, RZ, RZ, R214 ;  /* 0x000000ffff657224 */ /* 0x000fe200078e00d6 */
[----:B------:R-:W-:Y:S01]  /*3940*/  LOP3.LUT R156, R157, R156, RZ, 0x3c, !PT ;  /* 0x0000009c9d9c7212 */ /* 0x000fe200078e3cff */
[C---:B------:R-:W-:Y:S01]  /*3950*/  IMAD.WIDE R70, R46.reuse, 0x2, R54 ;  /* 0x000000022e467825 */ /* 0x040fe200078e0236 */
[----:B------:R-:W-:Y:S01]  /*3960*/  LOP3.LUT R110, R111, R110, RZ, 0x3c, !PT ;  /* 0x0000006e6f6e7212 */ /* 0x000fe200078e3cff */
[----:B------:R0:W5:Y:S01]  /*3970*/  @!P0 LDG.E.U16 R210, [R68.64] ;  /* 0x0000000644d28981 */ /* 0x000162000c1e1500 */
[----:B------:R-:W-:Y:S01]  /*3980*/  LOP3.LUT R107, R107, R106, RZ, 0x3c, !PT ;  /* 0x0000006a6b6b7212 */ /* 0x000fe200078e3cff */
[C---:B-1----:R-:W-:Y:S01]  /*3990*/  IMAD.WIDE R64, R46.reuse, 0x2, R102 ;  /* 0x000000022e407825 */ /* 0x042fe200078e0266 */
[----:B------:R-:W-:Y:S01]  /*39a0*/  PRMT R213, RZ, 0x7610, R213 ;  /* 0x00007610ffd57816 */ /* 0x000fe200000000d5 */
[----:B------:R1:W5:Y:S01]  /*39b0*/  @!P0 LDG.E.U16 R211, [R70.64] ;  /* 0x0000000646d38981 */ /* 0x000362000c1e1500 */
[----:B------:R-:W-:Y:S01]  /*39c0*/  PRMT R214, RZ, 0x7610, R214 ;  /* 0x00007610ffd67816 */ /* 0x000fe200000000d6 */
[----:B0-----:R-:W-:Y:S01]  /*39d0*/  IMAD.WIDE R66, R46, 0x2, R100 ;  /* 0x000000022e427825 */ /* 0x001fe200078e0264 */
[----:B------:R-:W-:-:S02]  /*39e0*/  PRMT R215, RZ, 0x7610, R215 ;  /* 0x00007610ffd77816 */ /* 0x000fc400000000d7 */
[----:B------:R-:W-:Y:S01]  /*39f0*/  LOP3.LUT R173, R173, R172, RZ, 0x3c, !PT ;  /* 0x000000acadad7212 */ /* 0x000fe200078e3cff */
[----:B------:R-:W-:Y:S01]  /*3a00*/  IMAD.WIDE R68, R46, 0x2, R108 ;  /* 0x000000022e447825 */ /* 0x000fe200078e026c */
[----:B------:R-:W-:Y:S01]  /*3a10*/  LOP3.LUT R167, R167, R166, RZ, 0x3c, !PT ;  /* 0x000000a6a7a77212 */ /* 0x000fe200078e3cff */
[----:B------:R0:W5:Y:S01]  /*3a20*/  @!P0 LDG.E.U16 R213, [R64.64] ;  /* 0x0000000640d58981 */ /* 0x000162000c1e1500 */
[----:B------:R-:W-:Y:S02]  /*3a30*/  LOP3.LUT R165, R165, R164, RZ, 0x3c, !PT ;  /* 0x000000a4a5a57212 */ /* 0x000fe400078e3cff */
[----:B------:R-:W-:Y:S02]  /*3a40*/  LOP3.LUT R160, R161, R160, RZ, 0x3c, !PT ;  /* 0x000000a0a1a07212 */ /* 0x000fe400078e3cff */
[----:B------:R-:W-:Y:S02]  /*3a50*/  LOP3.LUT R159, R159, R158, RZ, 0x3c, !PT ;  /* 0x0000009e9f9f7212 */ /* 0x000fe400078e3cff */
[----:B------:R-:W-:-:S02]  /*3a60*/  LOP3.LUT R157, R157, R156, RZ, 0x3c, !PT ;  /* 0x0000009c9d9d7212 */ /* 0x000fc400078e3cff */
[----:B------:R-:W-:Y:S01]  /*3a70*/  LOP3.LUT R111, R111, R110, RZ, 0x3c, !PT ;  /* 0x0000006e6f6f7212 */ /* 0x000fe200078e3cff */
[C---:B-1----:R-:W-:Y:S01]  /*3a80*/  IMAD.WIDE R70, R46.reuse, 0x2, R106 ;  /* 0x000000022e467825 */ /* 0x042fe200078e026a */
[----:B------:R-:W-:Y:S01]  /*3a90*/  PRMT R216, RZ, 0x7610, R216 ;  /* 0x00007610ffd87816 */ /* 0x000fe200000000d8 */
[----:B------:R1:W5:Y:S01]  /*3aa0*/  @!P0 LDG.E.U16 R214, [R66.64] ;  /* 0x0000000642d68981 */ /* 0x000362000c1e1500 */
[----:B------:R-:W-:Y:S02]  /*3ab0*/  LOP3.LUT R175, R175, R174, RZ, 0x3c, !PT ;  /* 0x000000aeafaf7212 */ /* 0x000fe400078e3cff */
[----:B------:R-:W-:Y:S01]  /*3ac0*/  LOP3.LUT R172, R173, R172, RZ, 0x3c, !PT ;  /* 0x000000acadac7212 */ /* 0x000fe200078e3cff */
[----:B------:R-:W-:Y:S01]  /*3ad0*/  IMAD.WIDE R218, R46, 0x2, R104 ;  /* 0x000000022eda7825 */ /* 0x000fe200078e0268 */
[----:B------:R-:W-:Y:S01]  /*3ae0*/  LOP3.LUT R166, R167, R166, RZ, 0x3c, !PT ;  /* 0x000000a6a7a67212 */ /* 0x000fe200078e3cff */
[----:B------:R1:W5:Y:S01]  /*3af0*/  @!P0 LDG.E.U16 R215, [R68.64] ;  /* 0x0000000644d78981 */ /* 0x000362000c1e1500 */
[----:B------:R-:W-:-:S02]  /*3b00*/  LOP3.LUT R164, R165, R164, RZ, 0x3c, !PT ;  /* 0x000000a4a5a47212 */ /* 0x000fc400078e3cff */
[----:B------:R-:W-:Y:S02]  /*3b10*/  PRMT R217, RZ, 0x7610, R217 ;  /* 0x00007610ffd97816 */ /* 0x000fe400000000d9 */
[----:B------:R-:W-:Y:S01]  /*3b20*/  LOP3.LUT R177, R177, R176, RZ, 0x3c, !PT ;  /* 0x000000b0b1b17212 */ /* 0x000fe200078e3cff */
[C---:B0-----:R-:W-:Y:S01]  /*3b30*/  IMAD.WIDE R64, R46.reuse, 0x2, R110 ;  /* 0x000000022e407825 */ /* 0x041fe200078e026e */
[----:B------:R-:W-:Y:S01]  /*3b40*/  LOP3.LUT R161, R161, R160, RZ, 0x3c, !PT ;  /* 0x000000a0a1a17212 */ /* 0x000fe200078e3cff */
[----:B------:R0:W5:Y:S01]  /*3b50*/  @!P0 LDG.E.U16 R216, [R70.64] ;  /* 0x0000000646d88981 */ /* 0x000162000c1e1500 */
[----:B------:R-:W-:Y:S01]  /*3b60*/  PRMT R220, RZ, 0x7610, R220 ;  /* 0x00007610ffdc7816 */ /* 0x000fe200000000dc */
[C---:B-1----:R-:W-:Y:S01]  /*3b70*/  IMAD.WIDE R66, R46.reuse, 0x2, R156 ;  /* 0x000000022e427825 */ /* 0x042fe200078e029c */
[----:B------:R-:W-:Y:S01]  /*3b80*/  PRMT R224, RZ, 0x7610, R224 ;  /* 0x00007610ffe07816 */ /* 0x000fe200000000e0 */
[----:B------:R1:W5:Y:S01]  /*3b90*/  @!P0 LDG.E.U16 R217, [R218.64] ;  /* 0x00000006dad98981 */ /* 0x000362000c1e1500 */
[----:B------:R-:W-:Y:S01]  /*3ba0*/  PRMT R223, RZ, 0x7610, R223 ;  /* 0x00007610ffdf7816 */ /* 0x000fe200000000df */
[----:B------:R-:W-:Y:S01]  /*3bb0*/  IMAD.WIDE R68, R46, 0x2, R158 ;  /* 0x000000022e447825 */ /* 0x000fe200078e029e */
[----:B------:R-:W-:Y:S01]  /*3bc0*/  LOP3.LUT R181, R181, R180, RZ, 0x3c, !PT ;  /* 0x000000b4b5b57212 */ /* 0x000fe200078e3cff */
[----:B------:R0:W5:Y:S01]  /*3bd0*/  @!P0 LDG.E.U16 R220, [R64.64] ;  /* 0x0000000640dc8981 */ /* 0x000162000c1e1500 */
[----:B------:R-:W-:-:S02]  /*3be0*/  LOP3.LUT R179, R179, R178, RZ, 0x3c, !PT ;  /* 0x000000b2b3b37212 */ /* 0x000fc400078e3cff */
[----:B------:R-:W-:Y:S02]  /*3bf0*/  LOP3.LUT R169, R169, R168, RZ, 0x3c, !PT ;  /* 0x000000a8a9a97212 */ /* 0x000fe400078e3cff */
[----:B------:R-:W-:Y:S02]  /*3c00*/  LOP3.LUT R174, R175, R174, RZ, 0x3c, !PT ;  /* 0x000000aeafae7212 */ /* 0x000fe400078e3cff */
[----:B------:R-:W-:Y:S02]  /*3c10*/  LOP3.LUT R173, R173, R172, RZ, 0x3c, !PT ;  /* 0x000000acadad7212 */ /* 0x000fe400078e3cff */
[----:B------:R-:W-:Y:S02]  /*3c20*/  LOP3.LUT R167, R167, R166, RZ, 0x3c, !PT ;  /* 0x000000a6a7a77212 */ /* 0x000fe400078e3cff */
[----:B------:R-:W-:Y:S02]  /*3c30*/  LOP3.LUT R165, R165, R164, RZ, 0x3c, !PT ;  /* 0x000000a4a5a57212 */ /* 0x000fe400078e3cff */
[----:B------:R-:W-:Y:S01]  /*3c40*/  LOP3.LUT R176, R177, R176, RZ, 0x3c, !PT ;  /* 0x000000b0b1b07212 */ /* 0x000fe200078e3cff */
[----:B0-----:R-:W-:Y:S01]  /*3c50*/  IMAD.WIDE R70, R46, 0x2, R160 ;  /* 0x000000022e467825 */ /* 0x001fe200078e02a0 */
[----:B------:R-:W-:Y:S01]  /*3c60*/  PRMT R222, RZ, 0x7610, R222 ;  /* 0x00007610ffde7816 */ /* 0x000fe200000000de */
[----:B------:R0:W5:Y:S01]  /*3c70*/  @!P0 LDG.E.U16 R224, [R66.64] ;  /* 0x0000000642e08981 */ /* 0x000162000c1e1500 */
[----:B------:R-:W-:-:S02]  /*3c80*/  LOP3.LUT R183, R183, R182, RZ, 0x3c, !PT ;  /* 0x000000b6b7b77212 */ /* 0x000fc400078e3cff */
[----:B------:R-:W-:Y:S01]  /*3c90*/  LOP3.LUT R180, R181, R180, RZ, 0x3c, !PT ;  /* 0x000000b4b5b47212 */ /* 0x000fe200078e3cff */
[C---:B-1----:R-:W-:Y:S01]  /*3ca0*/  IMAD.WIDE R218, R46.reuse, 0x2, R162 ;  /* 0x000000022eda7825 */ /* 0x042fe200078e02a2 */
[----:B------:R-:W-:Y:S01]  /*3cb0*/  LOP3.LUT R178, R179, R178, RZ, 0x3c, !PT ;  /* 0x000000b2b3b27212 */ /* 0x000fe200078e3cff */
[----:B------:R1:W5:Y:S01]  /*3cc0*/  @!P0 LDG.E.U16 R223, [R68.64] ;  /* 0x0000000644df8981 */ /* 0x000362000c1e1500 */
[----:B------:R-:W-:Y:S02]  /*3cd0*/  LOP3.LUT R168, R169, R168, RZ, 0x3c, !PT ;  /* 0x000000a8a9a87212 */ /* 0x000fe400078e3cff */
[----:B------:R-:W-:Y:S02]  /*3ce0*/  PRMT R221, RZ, 0x7610, R221 ;  /* 0x00007610ffdd7816 */ /* 0x000fe400000000dd */
[----:B------:R-:W-:Y:S01]  /*3cf0*/  LOP3.LUT R185, R185, R184, RZ, 0x3c, !PT ;  /* 0x000000b8b9b97212 */ /* 0x000fe200078e3cff */
[C---:B------:R-:W-:Y:S01]  /*3d00*/  IMAD.WIDE R64, R46.reuse, 0x2, R164 ;  /* 0x000000022e407825 */ /* 0x040fe200078e02a4 */
[----:B------:R-:W-:Y:S01]  /*3d10*/  LOP3.LUT R175, R175, R174, RZ, 0x3c, !PT ;  /* 0x000000aeafaf7212 */ /* 0x000fe200078e3cff */
[----:B------:R4:W5:Y:S01]  /*3d20*/  @!P0 LDG.E.U16 R222, [R70.64] ;  /* 0x0000000646de8981 */ /* 0x000962000c1e1500 */
[----:B------:R-:W-:Y:S01]  /*3d30*/  PRMT R226, RZ, 0x7610, R226 ;  /* 0x00007610ffe27816 */ /* 0x000fe200000000e2 */
[C---:B0-----:R-:W-:Y:S01]  /*3d40*/  IMAD.WIDE R66, R46.reuse, 0x2, R166 ;  /* 0x000000022e427825 */ /* 0x041fe200078e02a6 */
[----:B------:R-:W-:Y:S01]  /*3d50*/  PRMT R225, RZ, 0x7610, R225 ;  /* 0x00007610ffe17816 */ /* 0x000fe200000000e1 */
[----:B------:R0:W5:Y:S01]  /*3d60*/  @!P0 LDG.E.U16 R221, [R218.64] ;  /* 0x00000006dadd8981 */ /* 0x000162000c1e1500 */
[----:B------:R-:W-:Y:S01]  /*3d70*/  PRMT R229, RZ, 0x7610, R229 ;  /* 0x00007610ffe57816 */ /* 0x000fe200000000e5 */
[----:B-1----:R-:W-:Y:S01]  /*3d80*/  IMAD.WIDE R68, R46, 0x2, R172 ;  /* 0x000000022e447825 */ /* 0x002fe200078e02ac */
        /* <DEDUP_REMOVED lines=9> */
[----:B----4-:R-:W-:Y:S01]  /*3e20*/  IMAD.WIDE R70, R46, 0x2, R174 ;  /* 0x000000022e467825 */ /* 0x010fe200078e02ae */
[----:B------:R-:W-:Y:S01]  /*3e30*/  PRMT R228, RZ, 0x7610, R228 ;  /* 0x00007610ffe47816 */ /* 0x000fe200000000e4 */
[----:B------:R4:W5:Y:S01]  /*3e40*/  @!P0 LDG.E.U16 R225, [R66.64] ;  /* 0x0000000642e18981 */ /* 0x000962000c1e1500 */
[----:B------:R-:W-:-:S02]  /*3e50*/  LOP3.LUT R170, R171, R170, RZ, 0x3c, !PT ;  /* 0x000000aaabaa7212 */ /* 0x000fc400078e3cff */
[----:B------:R-:W-:Y:S01]  /*3e60*/  LOP3.LUT R114, R115, R114, RZ, 0x3c, !PT ;  /* 0x0000007273727212 */ /* 0x000fe200078e3cff */
[C---:B0-----:R-:W-:Y:S01]  /*3e70*/  IMAD.WIDE R218, R46.reuse, 0x2, R176 ;  /* 0x000000022eda7825 */ /* 0x041fe200078e02b0 */
[----:B------:R-:W-:Y:S01]  /*3e80*/  PRMT R227, RZ, 0x7610, R227 ;  /* 0x00007610ffe37816 */ /* 0x000fe200000000e3 */
[----:B------:R0:W5:Y:S01]  /*3e90*/  @!P0 LDG.E.U16 R229, [R68.64] ;  /* 0x0000000644e58981 */ /* 0x000162000c1e1500 */
[----:B------:R-:W-:Y:S01]  /*3ea0*/  LOP3.LUT R183, R183, R182, RZ, 0x3c, !PT ;  /* 0x000000b6b7b77212 */ /* 0x000fe200078e3cff */
[C---:B-1----:R-:W-:Y:S01]  /*3eb0*/  IMAD.WIDE R64, R46.reuse, 0x2, R168 ;  /* 0x000000022e407825 */ /* 0x042fe200078e02a8 */
[----:B------:R-:W-:Y:S01]  /*3ec0*/  PRMT R230, RZ, 0x7610, R230 ;  /* 0x00007610ffe67816 */ /* 0x000fe200000000e6 */
[----:B------:R1:W5:Y:S01]  /*3ed0*/  @!P0 LDG.E.U16 R228, [R70.64] ;  /* 0x0000000646e48981 */ /* 0x000362000c1e1500 */
[----:B------:R-:W-:Y:S01]  /*3ee0*/  PRMT R235, RZ, 0x7610, R235 ;  /* 0x00007610ffeb7816 */ /* 0x000fe200000000eb */
[C---:B----4-:R-:W-:Y:S01]  /*3ef0*/  IMAD.WIDE R66, R46.reuse, 0x2, R178 ;  /* 0x000000022e427825 */ /* 0x050fe200078e02b2 */
[----:B------:R-:W-:Y:S01]  /*3f00*/  PRMT R232, RZ, 0x7610, R232 ;  /* 0x00007610ffe87816 */ /* 0x000fe200000000e8 */
[----:B------:R4:W5:Y:S01]  /*3f10*/  @!P0 LDG.E.U16 R227, [R218.64] ;  /* 0x00000006dae38981 */ /* 0x000962000c1e1500 */
[----:B------:R-:W-:Y:S01]  /*3f20*/  LOP3.LUT R185, R185, R184, RZ, 0x3c, !PT ;  /* 0x000000b8b9b97212 */ /* 0x000fe200078e3cff */
[C---:B0-----:R-:W-:Y:S01]  /*3f30*/  IMAD.WIDE R68, R46.reuse, 0x2, R180 ;  /* 0x000000022e447825 */ /* 0x041fe200078e02b4 */
[----:B------:R-:W-:Y:S01]  /*3f40*/  LOP3.LUT R171, R171, R170, RZ, 0x3c, !PT ;  /* 0x000000aaabab7212 */ /* 0x000fe200078e3cff */
        /* <DEDUP_REMOVED lines=9> */
[----:B------:R-:W-:Y:S01]  /*3fe0*/  PRMT R233, RZ, 0x7610, R233 ;  /* 0x00007610ffe97816 */ /* 0x000fe200000000e9 */
[C---:B0-----:R-:W-:Y:S01]  /*3ff0*/  IMAD.WIDE R64, R46.reuse, 0x2, R114 ;  /* 0x000000022e407825 */ /* 0x041fe200078e0272 */
[----:B------:R-:W-:Y:S01]  /*4000*/  PRMT R239, RZ, 0x7610, R239 ;  /* 0x00007610ffef7816 */ /* 0x000fe200000000ef */
[----:B------:R-:W5:Y:S02]  /*4010*/  @!P0 LDG.E.U16 R237, [R70.64] ;  /* 0x0000000646ed8981 */ /* 0x000f64000c1e1500 */
[----:B-1----:R-:W-:-:S02]  /*4020*/  IMAD.WIDE R66, R46, 0x2, R170 ;  /* 0x000000022e427825 */ /* 0x002fc400078e02aa */
[----:B------:R-:W5:Y:S02]  /*4030*/  @!P0 LDG.E.U16 R234, [R218.64] ;  /* 0x00000006daea8981 */ /* 0x000f64000c1e1500 */
[----:B----4-:R-:W-:Y:S02]  /*4040*/  IMAD.WIDE R68, R46, 0x2, R186 ;  /* 0x000000022e447825 */ /* 0x010fe400078e02ba */
[----:B------:R-:W4:Y:S04]  /*4050*/  @!P0 LDG.E.U16 R231, [R64.64] ;  /* 0x0000000640e78981 */ /* 0x000f28000c1e1500 */
[----:B------:R-:W4:Y:S04]  /*4060*/  @!P0 LDG.E.U16 R233, [R66.64] ;  /* 0x0000000642e98981 */ /* 0x000f28000c1e1500 */
[----:B------:R-:W4:Y:S04]  /*4070*/  @!P0 LDG.E.U16 R239, [R68.64] ;  /* 0x0000000644ef8981 */ /* 0x000f28000c1e1500 */
[----:B--2---:R-:W-:Y:S04]  /*4080*/  STS.U16 [R150], R72 ;  /* 0x0000004896007388 */ /* 0x004fe80000000400 */
[----:B------:R-:W-:Y:S04]  /*4090*/  STS.U16 [R150+0x200], R74 ;  /* 0x0002004a96007388 */ /* 0x000fe80000000400 */
[----:B------:R-:W-:Y:S04]  /*40a0*/  STS.U16 [R150+0x400], R76 ;  /* 0x0004004c96007388 */ /* 0x000fe80000000400 */
[----:B------:R-:W-:Y:S04]  /*40b0*/  STS.U16 [R150+0x600], R78 ;  /* 0x0006004e96007388 */ /* 0x000fe80000000400 */
[----:B------:R-:W-:Y:S04]  /*40c0*/  STS.U16 [R150+0x800], R80 ;  /* 0x0008005096007388 */ /* 0x000fe80000000400 */
[----:B------:R-:W-:Y:S04]  /*40d0*/  STS.U16 [R150+0xa00], R82 ;  /* 0x000a005296007388 */ /* 0x000fe80000000400 */
[----:B------:R-:W-:Y:S04]  /*40e0*/  STS.U16 [R150+0xc00], R88 ;  /* 0x000c005896007388 */ /* 0x000fe80000000400 */
[----:B------:R-:W-:Y:S04]  /*40f0*/  STS.U16 [R150+0xe00], R90 ;  /* 0x000e005a96007388 */ /* 0x000fe80000000400 */
[----:B------:R-:W-:Y:S04]  /*4100*/  STS.U16 [R150+0x1000], R188 ;  /* 0x001000bc96007388 */ /* 0x000fe80000000400 */
[----:B---3--:R-:W-:Y:S04]  /*4110*/  STS.U16 [R150+0x1200], R190 ;  /* 0x001200be96007388 */ /* 0x008fe80000000400 */
[----:B------:R-:W-:Y:S04]  /*4120*/  STS.U16 [R150+0x1400], R192 ;  /* 0x001400c096007388 */ /* 0x000fe80000000400 */
[----:B------:R-:W-:Y:S04]  /*4130*/  STS.U16 [R150+0x1600], R194 ;  /* 0x001600c296007388 */ /* 0x000fe80000000400 */
[----:B-----5:R-:W-:Y:S04]  /*4140*/  STS.U16 [R150+0x1800], R196 ;  /* 0x001800c496007388 */ /* 0x020fe80000000400 */
        /* <DEDUP_REMOVED lines=48> */
[----:B----4-:R-:W-:Y:S04]  /*4450*/  STS.U16 [R152+0x2f00], R231 ;  /* 0x002f00e798007388 */ /* 0x010fe80000000400 */
[----:B------:R-:W-:Y:S04]  /*4460*/  STS.U16 [R152+0x3700], R233 ;  /* 0x003700e998007388 */ /* 0x000fe80000000400 */
[----:B------:R-:W-:Y:S04]  /*4470*/  STS.U16 [R152+0x3f00], R239 ;  /* 0x003f00ef98007388 */ /* 0x000fe80000000400 */
[----:B------:R-:W-:Y:S06]  /*4480*/  BAR.SYNC.DEFER_BLOCKING 0x0 ;  /* 0x0000000000007b1d */ /* 0x000fec0000010000 */
[----:B------:R-:W-:Y:S04]  /*4490*/  LDSM.16.MT88.4 R68, [R10] ;  /* 0x000000000a44783b */ /* 0x000fe80000004200 */
[----:B------:R-:W0:Y:S04]  /*44a0*/  LDSM.16.M88.4 R88, [R151+0x2000] ;  /* 0x002000009758783b */ /* 0x000e280000000200 */
[----:B------:R-:W1:Y:S04]  /*44b0*/  LDSM.16.M88.4 R64, [R151+0x3000] ;  /* 0x003000009740783b */ /* 0x000e680000000200 */
[----:B------:R-:W2:Y:S04]  /*44c0*/  LDSM.16.MT88.4 R80, [R10+0x400] ;  /* 0x000400000a50783b */ /* 0x000ea80000004200 */
[----:B------:R-:W-:Y:S04]  /*44d0*/  LDSM.16.MT88.4 R76, [R10+0x800] ;  /* 0x000800000a4c783b */ /* 0x000fe80000004200 */
[----:B------:R-:W3:Y:S01]  /*44e0*/  LDSM.16.M88.4 R72, [R154+0x2000] ;  /* 0x002000009a48783b */ /* 0x000ee20000000200 */
[C---:B0-----:R-:W-:Y:S08]  /*44f0*/  HMMA.16816.F32 R92, R68.reuse, R88, R92 ;  /* 0x00000058445c723c */ /* 0x041ff0000000185c */
[----:B-1----:R-:W-:Y:S01]  /*4500*/  HMMA.16816.F32 R84, R68, R64, R84 ;  /* 0x000000404454723c */ /* 0x002fe20000001854 */
[----:B------:R-:W0:-:S15]  /*4510*/  LDSM.16.M88.4 R68, [R154+0x3000] ;  /* 0x003000009a44783b */ /* 0x000e1e0000000200 */
[C---:B--2---:R-:W-:Y:S01]  /*4520*/  HMMA.16816.F32 R92, R80.reuse, R90, R92 ;  /* 0x0000005a505c723c */ /* 0x044fe2000000185c */
[----:B------:R-:W-:Y:S07]  /*4530*/  LDSM.16.M88.4 R88, [R151+0x3080] ;  /* 0x003080009758783b */ /* 0x000fee0000000200 */
[----:B------:R-:W-:Y:S01]  /*4540*/  HMMA.16816.F32 R84, R80, R66, R84 ;  /* 0x000000425054723c */ /* 0x000fe20000001854 */
[----:B------:R-:W1:Y:S04]  /*4550*/  LDSM.16.MT88.4 R64, [R10+0xc00] ;  /* 0x000c00000a40783b */ /* 0x000e680000004200 */
[----:B------:R-:W-:Y:S11]  /*4560*/  LDSM.16.MT88.4 R80, [R10+0x1000] ;  /* 0x001000000a50783b */ /* 0x000ff60000004200 */
[C---:B---3--:R-:W-:Y:S08]  /*4570*/  HMMA.16816.F32 R92, R76.reuse, R72, R92 ;  /* 0x000000484c5c723c */ /* 0x048ff0000000185c */
[----:B0-----:R-:W-:Y:S01]  /*4580*/  HMMA.16816.F32 R76, R76, R68, R84 ;  /* 0x000000444c4c723c */ /* 0x001fe20000001854 */
[----:B------:R-:W0:-:S15]  /*4590*/  LDSM.16.M88.4 R84, [R151+0x2080] ;  /* 0x002080009754783b */ /* 0x000e1e0000000200 */
[C---:B-1----:R-:W-:Y:S08]  /*45a0*/  HMMA.16816.F32 R92, R64.reuse, R74, R92 ;  /* 0x0000004a405c723c */ /* 0x042ff0000000185c */
[----:B------:R-:W-:Y:S01]  /*45b0*/  HMMA.16816.F32 R76, R64, R70, R76 ;  /* 0x00000046404c723c */ /* 0x000fe2000000184c */
[----:B------:R-:W1:Y:S01]  /*45c0*/  LDSM.16.MT88.4 R64, [R10+0x1400] ;  /* 0x001400000a40783b */ /* 0x000e620000004200 */
[----:B------:R-:W-:-:S04]  /*45d0*/  IMAD.WIDE R68, R44, 0x2, R182 ;  /* 0x000000022c447825 */ /* 0x000fc800078e02b6 */
[----:B------:R-:W-:-:S04]  /*45e0*/  IMAD.WIDE R72, R44, 0x2, R180 ;  /* 0x000000022c487825 */ /* 0x000fc800078e02b4 */
[----:B------:R-:W-:-:S06]  /*45f0*/  IMAD.WIDE R70, R44, 0x2, R184 ;  /* 0x000000022c467825 */ /* 0x000fcc00078e02b8 */
[C---:B0-----:R-:W-:Y:S08]  /*4600*/  HMMA.16816.F32 R92, R80.reuse, R84, R92 ;  /* 0x00000054505c723c */ /* 0x041ff0000000185c */
[----:B------:R-:W-:Y:S07]  /*4610*/  HMMA.16816.F32 R80, R80, R88, R76 ;  /* 0x000000585050723c */ /* 0x000fee000000184c */
[----:B------:R-:W-:-:S04]  /*4620*/  IMAD.WIDE R76, R44, 0x2, R178 ;  /* 0x000000022c4c7825 */ /* 0x000fc800078e02b2 */
[----:B------:R-:W-:Y:S02]  /*4630*/  IMAD.MOV.U32 R179, RZ, RZ, R76 ;  /* 0x000000ffffb37224 */ /* 0x000fe400078e004c */
[----:B------:R-:W-:Y:S02]  /*4640*/  IMAD.MOV.U32 R178, RZ, RZ, R77 ;  /* 0x000000ffffb27224 */ /* 0x000fe400078e004d */
[----:B------:R-:W-:-:S04]  /*4650*/  IMAD.WIDE R78, R44, 0x2, R174 ;  /* 0x000000022c4e7825 */ /* 0x000fc800078e02ae */
[----:B------:R-:W-:-:S04]  /*4660*/  IMAD.WIDE R76, R44, 0x2, R172 ;  /* 0x000000022c4c7825 */ /* 0x000fc800078e02ac */
[----:B------:R-:W-:Y:S02]  /*4670*/  IMAD.MOV.U32 R185, RZ, RZ, R70 ;  /* 0x000000ffffb97224 */ /* 0x000fe400078e0046 */
[----:B------:R-:W-:Y:S02]  /*4680*/  IMAD.MOV.U32 R184, RZ, RZ, R71 ;  /* 0x000000ffffb87224 */ /* 0x000fe400078e0047 */
[----:B------:R-:W-:Y:S02]  /*4690*/  IMAD.MOV.U32 R183, RZ, RZ, R68 ;  /* 0x000000ffffb77224 */ /* 0x000fe400078e0044 */
[----:B------:R-:W-:Y:S02]  /*46a0*/  IMAD.MOV.U32 R182, RZ, RZ, R69 ;  /* 0x000000ffffb67224 */ /* 0x000fe400078e0045 */
[----:B------:R-:W-:Y:S01]  /*46b0*/  IMAD.MOV.U32 R181, RZ, RZ, R72 ;  /* 0x000000ffffb57224 */ /* 0x000fe200078e0048 */
[----:B------:R-:W-:Y:S01]  /*46c0*/  LDSM.16.MT88.4 R68, [R10+0x1800] ;  /* 0x001800000a44783b */ /* 0x000fe20000004200 */
[----:B------:R-:W-:-:S02]  /*46d0*/  IMAD.MOV.U32 R180, RZ, RZ, R73 ;  /* 0x000000ffffb47224 */ /* 0x000fc400078e0049 */
[----:B------:R-:W-:Y:S01]  /*46e0*/  IMAD.MOV.U32 R175, RZ, RZ, R78 ;  /* 0x000000ffffaf7224 */ /* 0x000fe200078e004e */
[----:B------:R-:W0:Y:S01]  /*46f0*/  LDSM.16.M88.4 R72, [R154+0x2080] ;  /* 0x002080009a48783b */ /* 0x000e220000000200 */
[----:B------:R-:W-:Y:S02]  /*4700*/  IMAD.MOV.U32 R174, RZ, RZ, R79 ;  /* 0x000000ffffae7224 */ /* 0x000fe400078e004f */
[----:B------:R-:W-:Y:S02]  /*4710*/  IMAD.MOV.U32 R173, RZ, RZ, R76 ;  /* 0x000000ffffad7224 */ /* 0x000fe400078e004c */
[----:B------:R-:W-:Y:S02]  /*4720*/  IMAD.MOV.U32 R172, RZ, RZ, R77 ;  /* 0x000000ffffac7224 */ /* 0x000fe400078e004d */
[----:B------:R-:W2:Y:S01]  /*4730*/  LDSM.16.M88.4 R76, [R154+0x3080] ;  /* 0x003080009a4c783b */ /* 0x000ea20000000200 */
[----:B------:R-:W-:-:S04]  /*4740*/  IMAD.WIDE R84, R44, 0x2, R176 ;  /* 0x000000022c547825 */ /* 0x000fc800078e02b0 */
[----:B------:R-:W-:Y:S02]  /*4750*/  IMAD.MOV.U32 R177, RZ, RZ, R84 ;  /* 0x000000ffffb17224 */ /* 0x000fe400078e0054 */
[----:B------:R-:W-:Y:S02]  /*4760*/  IMAD.MOV.U32 R176, RZ, RZ, R85 ;  /* 0x000000ffffb07224 */ /* 0x000fe400078e0055 */
[----:B------:R-:W-:Y:S01]  /*4770*/  IMAD.WIDE R84, R44, 0x2, R170 ;  /* 0x000000022c547825 */ /* 0x000fe200078e02aa */
[----:B-1----:R-:W-:Y:S03]  /*4780*/  HMMA.16816.F32 R92, R64, R86, R92 ;  /* 0x00000056405c723c */ /* 0x002fe6000000185c */
[----:B------:R-:W-:Y:S02]  /*4790*/  IMAD.MOV.U32 R171, RZ, RZ, R84 ;  /* 0x000000ffffab7224 */ /* 0x000fe400078e0054 */
[----:B------:R-:W-:-:S02]  /*47a0*/  IMAD.MOV.U32 R170, RZ, RZ, R85 ;  /* 0x000000ffffaa7224 */ /* 0x000fc400078e0055 */
[C---:B------:R-:W-:Y:S01]  /*47b0*/  IMAD.WIDE R86, R44.reuse, 0x2, R166 ;  /* 0x000000022c567825 */ /* 0x040fe200078e02a6 */
[----:B------:R-:W-:Y:S03]  /*47c0*/  HMMA.16816.F32 R80, R64, R90, R80 ;  /* 0x0000005a4050723c */ /* 0x000fe60000001850 */
[----:B------:R-:W-:-:S04]  /*47d0*/  IMAD.WIDE R84, R44, 0x2, R164 ;  /* 0x000000022c547825 */ /* 0x000fc800078e02a4 */
[----:B------:R-:W-:Y:S02]  /*47e0*/  IMAD.MOV.U32 R167, RZ, RZ, R86 ;  /* 0x000000ffffa77224 */ /* 0x000fe400078e0056 */
[----:B------:R-:W-:Y:S02]  /*47f0*/  IMAD.MOV.U32 R166, RZ, RZ, R87 ;  /* 0x000000ffffa67224 */ /* 0x000fe400078e0057 */
[----:B------:R-:W-:Y:S02]  /*4800*/  IMAD.MOV.U32 R165, RZ, RZ, R84 ;  /* 0x000000ffffa57224 */ /* 0x000fe400078e0054 */
[----:B------:R-:W-:Y:S02]  /*4810*/  IMAD.MOV.U32 R164, RZ, RZ, R85 ;  /* 0x000000ffffa47224 */ /* 0x000fe400078e0055 */
[----:B------:R-:W1:Y:S01]  /*4820*/  LDSM.16.MT88.4 R84, [R10+0x1c00] ;  /* 0x001c00000a54783b */ /* 0x000e620000004200 */
[C---:B0-----:R-:W-:Y:S08]  /*4830*/  HMMA.16816.F32 R92, R68.reuse, R72, R92 ;  /* 0x00000048445c723c */ /* 0x041ff0000000185c */
[----:B--2---:R-:W-:Y:S01]  /*4840*/  HMMA.16816.F32 R80, R68, R76, R80 ;  /* 0x0000004c4450723c */ /* 0x004fe20000001850 */
[----:B------:R-:W-:Y:S01]  /*4850*/  IADD3 R155, R155, -0x1, RZ ;  /* 0xffffffff9b9b7810 */ /* 0x000fe20007ffe0ff */
[----:B------:R-:W-:-:S03]  /*4860*/  IMAD.WIDE R64, R44, 0x2, R158 ;  /* 0x000000022c407825 */ /* 0x000fc600078e029e */
[----:B------:R-:W-:Y:S01]  /*4870*/  ISETP.NE.U32.AND P0, PT, R155, RZ, PT ;  /* 0x000000ff9b00720c */ /* 0x000fe20003f05070 */
[----:B------:R-:W-:-:S04]  /*4880*/  IMAD.WIDE R66, R44, 0x2, R156 ;  /* 0x000000022c427825 */ /* 0x000fc800078e029c */
[----:B------:R-:W-:Y:S02]  /*4890*/  IMAD.MOV.U32 R159, RZ, RZ, R64 ;  /* 0x000000ffff9f7224 */ /* 0x000fe400078e0040 */
[----:B------:R-:W-:Y:S02]  /*48a0*/  IMAD.MOV.U32 R158, RZ, RZ, R65 ;  /* 0x000000ffff9e7224 */ /* 0x000fe400078e0041 */
[----:B------:R-:W-:-:S04]  /*48b0*/  IMAD.WIDE R64, R44, 0x2, R114 ;  /* 0x000000022c407825 */ /* 0x000fc800078e0272 */
[----:B------:R-:W-:-:S04]  /*48c0*/  IMAD.WIDE R88, R44, 0x2, R168 ;  /* 0x000000022c587825 */ /* 0x000fc800078e02a8 */
[----:B------:R-:W-:-:S04]  /*48d0*/  IMAD.WIDE R54, R44, 0x2, R54 ;  /* 0x000000022c367825 */ /* 0x000fc800078e0236 */
[----:B------:R-:W-:-:S04]  /*48e0*/  IMAD.WIDE R48, R44, 0x2, R48 ;  /* 0x000000022c307825 */ /* 0x000fc800078e0230 */
[----:B------:R-:W-:Y:S02]  /*48f0*/  IMAD.MOV.U32 R157, RZ, RZ, R66 ;  /* 0x000000ffff9d7224 */ /* 0x000fe400078e0042 */
[----:B------:R-:W-:Y:S02]  /*4900*/  IMAD.MOV.U32 R156, RZ, RZ, R67 ;  /* 0x000000ffff9c7224 */ /* 0x000fe400078e0043 */
[----:B------:R-:W-:Y:S02]  /*4910*/  IMAD.MOV.U32 R115, RZ, RZ, R64 ;  /* 0x000000ffff737224 */ /* 0x000fe400078e0040 */
[----:B------:R-:W-:Y:S02]  /*4920*/  IMAD.MOV.U32 R114, RZ, RZ, R65 ;  /* 0x000000ffff727224 */ /* 0x000fe400078e0041 */
[----:B------:R-:W-:Y:S01]  /*4930*/  IMAD.WIDE R66, R44, 0x2, R106 ;  /* 0x000000022c427825 */ /* 0x000fe200078e026a */
[----:B-1----:R-:W-:Y:S01]  /*4940*/  HMMA.16816.F32 R92, R84, R74, R92 ;  /* 0x0000004a545c723c */ /* 0x002fe2000000185c */
[----:B------:R-:W-:-:S02]  /*4950*/  UIADD3 UR4, UR4, -0x80, URZ ;  /* 0xffffff8004047890 */ /* 0x000fc4000fffe03f */
[----:B------:R-:W-:Y:S02]  /*4960*/  IMAD.MOV.U32 R169, RZ, RZ, R88 ;  /* 0x000000ffffa97224 */ /* 0x000fe400078e0058 */
[----:B------:R-:W-:Y:S02]  /*4970*/  IMAD.MOV.U32 R168, RZ, RZ, R89 ;  /* 0x000000ffffa87224 */ /* 0x000fe400078e0059 */
[C---:B------:R-:W-:Y:S01]  /*4980*/  IMAD.WIDE R64, R44.reuse, 0x2, R108 ;  /* 0x000000022c407825 */ /* 0x040fe200078e026c */
[----:B------:R-:W-:Y:S03]  /*4990*/  HMMA.16816.F32 R84, R84, R78, R80 ;  /* 0x0000004e5454723c */ /* 0x000fe60000001850 */
[----:B------:R-:W-:-:S04]  /*49a0*/  IMAD.WIDE R100, R44, 0x2, R100 ;  /* 0x000000022c647825 */ /* 0x000fc800078e0264 */
[----:B------:R-:W-:-:S04]  /*49b0*/  IMAD.WIDE R62, R44, 0x2, R62 ;  /* 0x000000022c3e7825 */ /* 0x000fc800078e023e */
[----:B------:R-:W-:Y:S02]  /*49c0*/  IMAD.MOV.U32 R71, RZ, RZ, R54 ;  /* 0x000000ffff477224 */ /* 0x000fe400078e0036 */
[----:B------:R-:W-:Y:S02]  /*49d0*/  IMAD.MOV.U32 R70, RZ, RZ, R55 ;  /* 0x000000ffff467224 */ /* 0x000fe400078e0037 */
[----:B------:R-:W-:Y:S02]  /*49e0*/  IMAD.MOV.U32 R68, RZ, RZ, R48 ;  /* 0x000000ffff447224 */ /* 0x000fe400078e0030 */
[----:B------:R-:W-:Y:S02]  /*49f0*/  IMAD.MOV.U32 R69, RZ, RZ, R49 ;  /* 0x000000ffff457224 */ /* 0x000fe400078e0031 */
[----:B------:R-:W-:-:S04]  /*4a00*/  IMAD.WIDE R88, R44, 0x2, R160 ;  /* 0x000000022c587825 */ /* 0x000fc800078e02a0 */
[----:B------:R-:W-:-:S04]  /*4a10*/  IMAD.WIDE R72, R44, 0x2, R110 ;  /* 0x000000022c487825 */ /* 0x000fc800078e026e */
[----:B------:R-:W-:-:S04]  /*4a20*/  IMAD.WIDE R54, R44, 0x2, R96 ;  /* 0x000000022c367825 */ /* 0x000fc800078e0260 */
        /* <DEDUP_REMOVED lines=8> */
[----:B------:R-:W-:Y:S02]  /*4ab0*/  IMAD.MOV.U32 R213, RZ, RZ, R100 ;  /* 0x000000ffffd57224 */ /* 0x000fe400078e0064 */
[----:B------:R-:W-:-:S02]  /*4ac0*/  IMAD.MOV.U32 R214, RZ, RZ, R101 ;  /* 0x000000ffffd67224 */ /* 0x000fc400078e0065 */
[----:B------:R-:W-:Y:S02]  /*4ad0*/  IMAD.MOV.U32 R67, RZ, RZ, R62 ;  /* 0x000000ffff437224 */ /* 0x000fe400078e003e */
[----:B------:R-:W-:Y:S02]  /*4ae0*/  IMAD.MOV.U32 R66, RZ, RZ, R63 ;  /* 0x000000ffff427224 */ /* 0x000fe400078e003f */
[----:B------:R-:W-:-:S04]  /*4af0*/  IMAD.WIDE R186, R44, 0x2, R186 ;  /* 0x000000022cba7825 */ /* 0x000fc800078e02ba */
[----:B------:R-:W-:-:S04]  /*4b00*/  IMAD.WIDE R162, R44, 0x2, R162 ;  /* 0x000000022ca27825 */ /* 0x000fc800078e02a2 */
[----:B------:R-:W-:Y:S02]  /*4b10*/  IMAD.MOV.U32 R161, RZ, RZ, R88 ;  /* 0x000000ffffa17224 */ /* 0x000fe400078e0058 */
[----:B------:R-:W-:Y:S02]  /*4b20*/  IMAD.MOV.U32 R160, RZ, RZ, R89 ;  /* 0x000000ffffa07224 */ /* 0x000fe400078e0059 */
        /* <DEDUP_REMOVED lines=11> */
[----:B------:R-:W-:-:S04]  /*4be0*/  IMAD.WIDE R52, R45, 0x2, R52 ;  /* 0x000000022d347825 */ /* 0x000fc800078e0234 */
[----:B------:R-:W-:Y:S02]  /*4bf0*/  IMAD.MOV.U32 R101, RZ, RZ, R58 ;  /* 0x000000ffff657224 */ /* 0x000fe400078e003a */
[----:B------:R-:W-:Y:S02]  /*4c00*/  IMAD.MOV.U32 R100, RZ, RZ, R59 ;  /* 0x000000ffff647224 */ /* 0x000fe400078e003b */
[----:B------:R-:W-:Y:S02]  /*4c10*/  IMAD.MOV.U32 R63, RZ, RZ, R56 ;  /* 0x000000ffff3f7224 */ /* 0x000fe400078e0038 */
[----:B------:R-:W-:Y:S01]  /*4c20*/  IMAD.MOV.U32 R65, RZ, RZ, R57 ;  /* 0x000000ffff417224 */ /* 0x000fe200078e0039 */
[----:B------:R-:W-:Y:S01]  /*4c30*/  @!P0 CALL.REL.NOINC `(.L_x_1) ;  /* 0x0000001000008944 */ /* 0x000fe20003c00000 */
[----:B------:R-:W-:Y:S05]  /*4c40*/  BRA `(.L_x_2) ;  /* 0xffffe17000007947 */ /* 0x000fea000383ffff */
.L_x_1:
[----:B------:R-:W-:Y:S02]  /*4c50*/  F2FP.PACK_AB R87, R87, R95 ;  /* 0x0000005f5757723e */ /* 0x000fe400000000ff */
[----:B------:R-:W-:Y:S02]  /*4c60*/  F2FP.PACK_AB R86, R86, R94 ;  /* 0x0000005e5656723e */ /* 0x000fe400000000ff */
[----:B------:R-:W-:-:S02]  /*4c70*/  F2FP.PACK_AB R85, R85, R93 ;  /* 0x0000005d5555723e */ /* 0x000fc400000000ff */
[----:B------:R-:W-:Y:S02]  /*4c80*/  F2FP.PACK_AB R84, R84, R92 ;  /* 0x0000005c5454723e */ /* 0x000fe400000000ff */
.L_x_0:
[----:B------:R-:W-:Y:S01]  /*4c90*/  BAR.SYNC.DEFER_BLOCKING 0x0 ;  /* 0x0000000000007b1d */ /* 0x000fe20000010000 */
[----:B------:R-:W-:Y:S02]  /*4ca0*/  ISETP.NE.U32.AND P0, PT, R7, RZ, PT ;  /* 0x000000ff0700720c */ /* 0x000fe40003f05070 */
[----:B------:R-:W-:Y:S02]  /*4cb0*/  LOP3.LUT R6, R6, 0x40, RZ, 0xc0, !PT ;  /* 0x0000004006067812 */ /* 0x000fe400078ec0ff */
[----:B------:R-:W-:Y:S02]  /*4cc0*/  SEL R10, RZ, 0x404, !P0 ;  /* 0x00000404ff0a7807 */ /* 0x000fe40004000000 */
[----:B------:R-:W-:Y:S02]  /*4cd0*/  LOP3.LUT R11, R0, 0x20, RZ, 0xc0, !PT ;  /* 0x00000020000b7812 */ /* 0x000fe400078ec0ff */
[--C-:B------:R-:W-:Y:S02]  /*4ce0*/  SHF.R.S32.HI R13, RZ, 0x3, R0.reuse ;  /* 0x00000003ff0d7819 */ /* 0x100fe40000011400 */
[----:B------:R-:W-:Y:S01]  /*4cf0*/  SHF.R.S32.HI R12, RZ, 0x4, R0 ;  /* 0x00000004ff0c7819 */ /* 0x000fe20000011400 */
[----:B------:R-:W-:Y:S01]  /*4d00*/  IMAD R6, R11, 0x8, R6 ;  /* 0x000000080b067824 */ /* 0x000fe200078e0206 */
[----:B------:R-:W-:-:S02]  /*4d10*/  LOP3.LUT R5, R10, 0x3c, R5, 0x78, !PT ;  /* 0x0000003c0a057812 */ /* 0x000fc400078e7805 */
[----:B------:R-:W-:Y:S02]  /*4d20*/  SGXT R0, R13, 0x1 ;  /* 0x000000010d00781a */ /* 0x000fe40000000200 */
[----:B------:R-:W-:Y:S01]  /*4d30*/  SGXT R12, R12, 0x1 ;  /* 0x000000010c0c781a */ /* 0x000fe20000000200 */
[----:B------:R-:W-:Y:S01]  /*4d40*/  IMAD.IADD R6, R6, 0x1, R5 ;  /* 0x0000000106067824 */ /* 0x000fe200078e0205 */
[----:B------:R-:W-:Y:S01]  /*4d50*/  LOP3.LUT R13, R0, 0x240, RZ, 0xc0, !PT ;  /* 0x00000240000d7812 */ /* 0x000fe200078ec0ff */
[----:B------:R-:W-:Y:S01]  /*4d60*/  IMAD R5, R2, c[0x0][0x194], RZ ;  /* 0x0000650002057a24 */ /* 0x000fe200078e02ff */
[----:B------:R-:W-:Y:S02]  /*4d70*/  LOP3.LUT R12, R12, 0x404, RZ, 0xc0, !PT ;  /* 0x000004040c0c7812 */ /* 0x000fe400078ec0ff */
[----:B------:R-:W-:Y:S01]  /*4d80*/  LOP3.LUT R13, R13, 0x38, R8, 0xf8, !PT ;  /* 0x000000380d0d7812 */ /* 0x000fe200078ef808 */
[----:B------:R-:W-:Y:S01]  /*4d90*/  STS [R6], R84 ;  /* 0x0000005406007388 */ /* 0x000fe20000000800 */
[----:B------:R-:W-:Y:S01]  /*4da0*/  LOP3.LUT R8, R6, 0x40, RZ, 0x3c, !PT ;  /* 0x0000004006087812 */ /* 0x000fe200078e3cff */
[----:B------:R-:W-:Y:S01]  /*4db0*/  IMAD R12, R11, 0x4, R12 ;  /* 0x000000040b0c7824 */ /* 0x000fe200078e020c */
[----:B------:R-:W-:Y:S01]  /*4dc0*/  LOP3.LUT R0, R9, R3, RZ, 0xfc, !PT ;  /* 0x0000000309007212 */ /* 0x000fe200078efcff */
[----:B------:R-:W-:Y:S01]  /*4dd0*/  STS [R6+0x80], R85 ;  /* 0x0000805506007388 */ /* 0x000fe20000000800 */
[----:B------:R-:W-:-:S02]  /*4de0*/  ISETP.GE.AND P0, PT, R2, c[0x0][0x178], PT ;  /* 0x00005e0002007a0c */ /* 0x000fc40003f06270 */
[----:B------:R-:W-:Y:S01]  /*4df0*/  LOP3.LUT R12, R12, R13, R7, 0xf6, !PT ;  /* 0x0000000d0c0c7212 */ /* 0x000fe200078ef607 */
[----:B------:R-:W-:Y:S01]  /*4e00*/  STS [R8+0x200], R86 ;  /* 0x0002005608007388 */ /* 0x000fe20000000800 */
[C---:B------:R-:W-:Y:S01]  /*4e10*/  LOP3.LUT R3, R9.reuse, R4, RZ, 0xfc, !PT ;  /* 0x0000000409037212 */ /* 0x040fe200078efcff */
[----:B------:R-:W-:Y:S01]  /*4e20*/  IMAD R16, R0, c[0x0][0x198], RZ ;  /* 0x0000660000107a24 */ /* 0x000fe200078e02ff */
[----:B------:R-:W-:Y:S01]  /*4e30*/  LOP3.LUT R10, R12, 0x4, RZ, 0x3c, !PT ;  /* 0x000000040c0a7812 */ /* 0x000fe200078e3cff */
[----:B------:R0:W-:Y:S01]  /*4e40*/  STS [R8+0x280], R87 ;  /* 0x0002805708007388 */ /* 0x0001e20000000800 */
[----:B------:R-:W-:-:S03]  /*4e50*/  LOP3.LUT R2, R9, 0x4, R4, 0xfe, !PT ;  /* 0x0000000409027812 */ /* 0x000fc600078efe04 */
[----:B------:R-:W-:Y:S01]  /*4e60*/  BAR.SYNC.DEFER_BLOCKING 0x0 ;  /* 0x0000000000007b1d */ /* 0x000fe20000010000 */
[C---:B------:R-:W-:Y:S01]  /*4e70*/  ISETP.LT.AND P1, PT, R3.reuse, c[0x0][0x17c], !P0 ;  /* 0x00005f0003007a0c */ /* 0x040fe20004721270 */
[----:B------:R-:W-:Y:S01]  /*4e80*/  IMAD R3, R3, c[0x0][0x198], RZ ;  /* 0x0000660003037a24 */ /* 0x000fe200078e02ff */
[C---:B------:R-:W-:Y:S01]  /*4e90*/  LEA R17, P2, R5.reuse, c[0x0][0x170], 0x1 ;  /* 0x00005c0005117a11 */ /* 0x040fe200078408ff */
[C---:B------:R-:W-:Y:S01]  /*4ea0*/  IMAD R7, R2.reuse, c[0x0][0x198], RZ ;  /* 0x0000660002077a24 */ /* 0x040fe200078e02ff */
[----:B------:R-:W-:Y:S02]  /*4eb0*/  ISETP.LT.AND P4, PT, R2, c[0x0][0x17c], !P0 ;  /* 0x00005f0002007a0c */ /* 0x000fe40004781270 */
[----:B------:R-:W-:Y:S02]  /*4ec0*/  LEA.HI.X.SX32 R18, R5, c[0x0][0x174], 0x1, P2 ;  /* 0x00005d0005127a11 */ /* 0x000fe400010f0eff */
[----:B------:R-:W-:Y:S02]  /*4ed0*/  LEA R2, P2, R3, R17, 0x1 ;  /* 0x0000001103027211 */ /* 0x000fe400078408ff */
[----:B0-----:R-:W-:-:S02]  /*4ee0*/  LOP3.LUT R8, R9, 0xc, R4, 0xfe, !PT ;  /* 0x0000000c09087812 */ /* 0x001fc400078efe04 */
[----:B------:R-:W-:Y:S02]  /*4ef0*/  LEA R6, P3, R7, R17, 0x1 ;  /* 0x0000001107067211 */ /* 0x000fe400078608ff */
[--C-:B------:R-:W-:Y:S02]  /*4f00*/  LOP3.LUT R5, R9, 0x10, R4.reuse, 0xfe, !PT ;  /* 0x0000001009057812 */ /* 0x100fe400078efe04 */
[-C--:B------:R-:W-:Y:S02]  /*4f10*/  LEA.HI.X.SX32 R3, R3, R18.reuse, 0x1, P2 ;  /* 0x0000001203037211 */ /* 0x080fe400010f0eff */
[C-C-:B------:R-:W-:Y:S02]  /*4f20*/  LOP3.LUT R13, R9.reuse, 0x18, R4.reuse, 0xfe, !PT ;  /* 0x00000018090d7812 */ /* 0x140fe400078efe04 */
[--C-:B------:R-:W-:Y:S02]  /*4f30*/  LOP3.LUT R11, R9, 0x14, R4.reuse, 0xfe, !PT ;  /* 0x00000014090b7812 */ /* 0x100fe400078efe04 */
[----:B------:R-:W-:Y:S01]  /*4f40*/  LEA.HI.X.SX32 R7, R7, R18, 0x1, P3 ;  /* 0x0000001207077211 */ /* 0x000fe200018f0eff */
[----:B------:R-:W0:Y:S01]  /*4f50*/  LDS R19, [R12] ;  /* 0x000000000c137984 */ /* 0x000e220000000800 */
[----:B------:R-:W-:Y:S01]  /*4f60*/  LOP3.LUT R4, R9, 0x8, R4, 0xfe, !PT ;  /* 0x0000000809047812 */ /* 0x000fe200078efe04 */
[----:B------:R-:W-:Y:S01]  /*4f70*/  IMAD R15, R13, c[0x0][0x198], RZ ;  /* 0x000066000d0f7a24 */ /* 0x000fe200078e02ff */
[----:B------:R-:W-:Y:S01]  /*4f80*/  ISETP.LT.AND P3, PT, R5, c[0x0][0x17c], !P0 ;  /* 0x00005f0005007a0c */ /* 0x000fe20004761270 */
[----:B------:R-:W1:Y:S01]  /*4f90*/  LDS R23, [R10] ;  /* 0x000000000a177984 */ /* 0x000e620000000800 */
[C---:B------:R-:W-:Y:S01]  /*4fa0*/  ISETP.LT.AND P5, PT, R4.reuse, c[0x0][0x17c], !P0 ;  /* 0x00005f0004007a0c */ /* 0x040fe200047a1270 */
[----:B------:R-:W-:-:S02]  /*4fb0*/  IMAD R9, R4, c[0x0][0x198], RZ ;  /* 0x0000660004097a24 */ /* 0x000fc400078e02ff */
[----:B------:R2:W3:Y:S01]  /*4fc0*/  LDS R21, [R12+0x100] ;  /* 0x000100000c157984 */ /* 0x0004e20000000800 */
[----:B------:R-:W-:Y:S02]  /*4fd0*/  IMAD R14, R11, c[0x0][0x198], RZ ;  /* 0x000066000b0e7a24 */ /* 0x000fe400078e02ff */
[----:B------:R-:W-:Y:S01]  /*4fe0*/  LEA R4, P6, R9, R17, 0x1 ;  /* 0x0000001109047211 */ /* 0x000fe200078c08ff */
[----:B------:R4:W5:Y:S01]  /*4ff0*/  LDS R25, [R10+0x100] ;  /* 0x000100000a197984 */ /* 0x0009620000000800 */
[----:B--2---:R-:W-:Y:S02]  /*5000*/  IMAD R12, R5, c[0x0][0x198], RZ ;  /* 0x00006600050c7a24 */ /* 0x004fe400078e02ff */
[----:B------:R-:W-:Y:S01]  /*5010*/  LEA.HI.X.SX32 R5, R9, R18, 0x1, P6 ;  /* 0x0000001209057211 */ /* 0x000fe200030f0eff */
[C---:B----4-:R-:W-:Y:S01]  /*5020*/  IMAD R10, R8.reuse, c[0x0][0x198], RZ ;  /* 0x00006600080a7a24 */ /* 0x050fe200078e02ff */
[----:B0-----:R0:W-:Y:S04]  /*5030*/  @P1 STG.E.U16 [R2.64], R19 ;  /* 0x0000001302001986 */ /* 0x0011e8000c101506 */
[----:B-1----:R1:W-:Y:S01]  /*5040*/  @P4 STG.E.U16 [R6.64], R23 ;  /* 0x0000001706004986 */ /* 0x0023e2000c101506 */
[----:B------:R-:W-:-:S02]  /*5050*/  ISETP.LT.AND P4, PT, R8, c[0x0][0x17c], !P0 ;  /* 0x00005f0008007a0c */ /* 0x000fc40004781270 */
[CC--:B------:R-:W-:Y:S01]  /*5060*/  LEA R8, P6, R14.reuse, R17.reuse, 0x1 ;  /* 0x000000110e087211 */ /* 0x0c0fe200078c08ff */
[----:B---3--:R2:W-:Y:S03]  /*5070*/  @P5 STG.E.U16 [R4.64], R21 ;  /* 0x0000001504005986 */ /* 0x0085e6000c101506 */
[----:B------:R-:W-:Y:S02]  /*5080*/  LEA.HI.X.SX32 R9, R14, R18, 0x1, P6 ;  /* 0x000000120e097211 */ /* 0x000fe400030f0eff */
[-C--:B0-----:R-:W-:Y:S02]  /*5090*/  LEA R2, P1, R10, R17.reuse, 0x1 ;  /* 0x000000110a027211 */ /* 0x081fe400078208ff */
[----:B------:R-:W-:Y:S02]  /*50a0*/  PRMT R19, R19, 0x7632, R19 ;  /* 0x0000763213137816 */ /* 0x000fe40000000013 */
[----:B-1----:R-:W-:-:S02]  /*50b0*/  LEA R6, P2, R12, R17, 0x1 ;  /* 0x000000110c067211 */ /* 0x002fc400078408ff */
[-C--:B------:R-:W-:Y:S02]  /*50c0*/  LEA.HI.X.SX32 R3, R10, R18.reuse, 0x1, P1 ;  /* 0x000000120a037211 */ /* 0x080fe400008f0eff */
[----:B------:R-:W-:Y:S02]  /*50d0*/  LEA R10, P1, R15, R17, 0x1 ;  /* 0x000000110f0a7211 */ /* 0x000fe400078208ff */
[-C--:B------:R-:W-:Y:S01]  /*50e0*/  LEA.HI.X.SX32 R7, R12, R18.reuse, 0x1, P2 ;  /* 0x000000120c077211 */ /* 0x080fe200010f0eff */
[----:B-----5:R0:W-:Y:S01]  /*50f0*/  @P4 STG.E.U16 [R2.64], R25 ;  /* 0x0000001902004986 */ /* 0x0201e2000c101506 */
[----:B------:R-:W-:Y:S02]  /*5100*/  ISETP.LT.AND P2, PT, R11, c[0x0][0x17c], !P0 ;  /* 0x00005f000b007a0c */ /* 0x000fe40004741270 */
[----:B------:R-:W-:Y:S01]  /*5110*/  LEA.HI.X.SX32 R11, R15, R18, 0x1, P1 ;  /* 0x000000120f0b7211 */ /* 0x000fe200008f0eff */
[----:B------:R0:W-:Y:S01]  /*5120*/  @P3 STG.E.U16 [R6.64], R19 ;  /* 0x0000001306003986 */ /* 0x0001e2000c101506 */
[----:B------:R-:W-:-:S02]  /*5130*/  ISETP.LT.AND P1, PT, R13, c[0x0][0x17c], !P0 ;  /* 0x00005f000d007a0c */ /* 0x000fc40004721270 */
[----:B------:R-:W-:Y:S02]  /*5140*/  ISETP.LT.AND P0, PT, R0, c[0x0][0x17c], !P0 ;  /* 0x00005f0000007a0c */ /* 0x000fe40004701270 */
[----:B------:R-:W-:Y:S02]  /*5150*/  PRMT R23, R23, 0x7632, R23 ;  /* 0x0000763217177816 */ /* 0x000fe40000000017 */
[----:B--2---:R-:W-:Y:S02]  /*5160*/  PRMT R5, R21, 0x7632, R5 ;  /* 0x0000763215057816 */ /* 0x004fe40000000005 */
[C---:B------:R-:W-:Y:S01]  /*5170*/  LEA R12, P6, R16.reuse, R17, 0x1 ;  /* 0x00000011100c7211 */ /* 0x040fe200078c08ff */
[----:B------:R0:W-:Y:S03]  /*5180*/  @P2 STG.E.U16 [R8.64], R23 ;  /* 0x0000001708002986 */ /* 0x0001e6000c101506 */
[----:B------:R-:W-:Y:S01]  /*5190*/  LEA.HI.X.SX32 R13, R16, R18, 0x1, P6 ;  /* 0x00000012100d7211 */ /* 0x000fe200030f0eff */
[----:B------:R0:W-:Y:S02]  /*51a0*/  @P1 STG.E.U16 [R10.64], R5 ;  /* 0x000000050a001986 */ /* 0x0001e4000c101506 */
[----:B------:R-:W-:Y:S06]  /*51b0*/  @!P0 EXIT ;  /* 0x000000000000894d */ /* 0x000fec0003800000 */
[----:B0-----:R-:W-:-:S05]  /*51c0*/  PRMT R6, R25, 0x7632, R6 ;  /* 0x0000763219067816 */ /* 0x001fca0000000006 */
[----:B------:R-:W-:Y:S01]  /*51d0*/  STG.E.U16 [R12.64], R6 ;  /* 0x000000060c007986 */ /* 0x000fe2000c101506 */
[----:B------:R-:W-:Y:S05]  /*51e0*/  EXIT ;  /* 0x000000000000794d */ /* 0x000fea0003800000 */
.L_x_3:
[----:B------:R-:W-:-:S00]  /*51f0*/  BRA `(.L_x_3) ;  /* 0xfffffff000007947 */ /* 0x000fc0000383ffff */
[----:B------:R-:W-:-:S00]  /*5200*/  NOP ;  /* 0x0000000000007918 */ /* 0x000fc00000000000 */
[----:B------:R-:W-:-:S00]  /*5210*/  NOP ;  /* 0x0000000000007918 */ /* 0x000fc00000000000 */
[----:B------:R-:W-:-:S00]  /*5220*/  NOP ;  /* 0x0000000000007918 */ /* 0x000fc00000000000 */
[----:B------:R-:W-:-:S00]  /*5230*/  NOP ;  /* 0x0000000000007918 */ /* 0x000fc00000000000 */
[----:B------:R-:W-:-:S00]  /*5240*/  NOP ;  /* 0x0000000000007918 */ /* 0x000fc00000000000 */
[----:B------:R-:W-:-:S00]  /*5250*/  NOP ;  /* 0x0000000000007918 */ /* 0x000fc00000000000 */
[----:B------:R-:W-:-:S00]  /*5260*/  NOP ;  /* 0x0000000000007918 */ /* 0x000fc00000000000 */
[----:B------:R-:W-:-:S00]  /*5270*/  NOP ;  /* 0x0000000000007918 */ /* 0x000fc00000000000 */
.L_x_4:


//--------------------- .nv.shared.matmul_kernel  --------------------------
	.section	.nv.shared.matmul_kernel,"aw",@nobits
	.sectionflags	@""
	.align	16
